//
// Generated by NVIDIA NVVM Compiler
//
// Compiler Build ID: CL-36424714
// Cuda compilation tools, release 13.0, V13.0.88
// Based on NVVM 20.0.0
//

.version 9.0
.target sm_100
.address_size 64

	// .globl	_Z20singleBlockBFSKernelPKiS0_Piiii
// _ZZ20singleBlockBFSKernelPKiS0_PiiiiE9s_row_ptr has been demoted
// _ZZ20singleBlockBFSKernelPKiS0_PiiiiE9s_col_idx has been demoted
// _ZZ20singleBlockBFSKernelPKiS0_PiiiiE11s_distances has been demoted
// _ZZ20singleBlockBFSKernelPKiS0_PiiiiE10s_frontier has been demoted
// _ZZ20singleBlockBFSKernelPKiS0_PiiiiE14s_new_frontier has been demoted
// _ZZ20singleBlockBFSKernelPKiS0_PiiiiE15s_frontier_size has been demoted
// _ZZ20singleBlockBFSKernelPKiS0_PiiiiE19s_new_frontier_size has been demoted
// _ZZ20singleBlockBFSKernelPKiS0_PiiiiE6s_done has been demoted

.visible .entry _Z20singleBlockBFSKernelPKiS0_Piiii(
	.param .u64 .ptr .align 1 _Z20singleBlockBFSKernelPKiS0_Piiii_param_0,
	.param .u64 .ptr .align 1 _Z20singleBlockBFSKernelPKiS0_Piiii_param_1,
	.param .u64 .ptr .align 1 _Z20singleBlockBFSKernelPKiS0_Piiii_param_2,
	.param .u32 _Z20singleBlockBFSKernelPKiS0_Piiii_param_3,
	.param .u32 _Z20singleBlockBFSKernelPKiS0_Piiii_param_4,
	.param .u32 _Z20singleBlockBFSKernelPKiS0_Piiii_param_5
)
{
	.reg .pred 	%p<35>;
	.reg .b32 	%r<178>;
	.reg .b64 	%rd<13>;
	// demoted variable
	.shared .align 4 .b8 _ZZ20singleBlockBFSKernelPKiS0_PiiiiE9s_row_ptr[4100];
	// demoted variable
	.shared .align 4 .b8 _ZZ20singleBlockBFSKernelPKiS0_PiiiiE9s_col_idx[16384];
	// demoted variable
	.shared .align 4 .b8 _ZZ20singleBlockBFSKernelPKiS0_PiiiiE11s_distances[4096];
	// demoted variable
	.shared .align 4 .b8 _ZZ20singleBlockBFSKernelPKiS0_PiiiiE10s_frontier[4096];
	// demoted variable
	.shared .align 4 .b8 _ZZ20singleBlockBFSKernelPKiS0_PiiiiE14s_new_frontier[4096];
	// demoted variable
	.shared .align 4 .u32 _ZZ20singleBlockBFSKernelPKiS0_PiiiiE15s_frontier_size;
	// demoted variable
	.shared .align 4 .u32 _ZZ20singleBlockBFSKernelPKiS0_PiiiiE19s_new_frontier_size;
	// demoted variable
	.shared .align 4 .u32 _ZZ20singleBlockBFSKernelPKiS0_PiiiiE6s_done;
	ld.param.u64 	%rd4, [_Z20singleBlockBFSKernelPKiS0_Piiii_param_0];
	ld.param.u64 	%rd5, [_Z20singleBlockBFSKernelPKiS0_Piiii_param_1];
	ld.param.u64 	%rd6, [_Z20singleBlockBFSKernelPKiS0_Piiii_param_2];
	ld.param.u32 	%r50, [_Z20singleBlockBFSKernelPKiS0_Piiii_param_3];
	ld.param.u32 	%r51, [_Z20singleBlockBFSKernelPKiS0_Piiii_param_4];
	ld.param.u32 	%r52, [_Z20singleBlockBFSKernelPKiS0_Piiii_param_5];
	mov.u32 	%r177, %tid.x;
	setp.gt.s32 	%p1, %r177, %r50;
	@%p1 bra 	$L__BB0_3;
	mov.u32 	%r2, %ntid.x;
	cvta.to.global.u64 	%rd1, %rd4;
	mov.u32 	%r55, _ZZ20singleBlockBFSKernelPKiS0_PiiiiE9s_row_ptr;
	mov.u32 	%r166, %r177;
$L__BB0_2:
	mul.wide.s32 	%rd7, %r166, 4;
	add.s64 	%rd8, %rd1, %rd7;
	ld.global.u32 	%r53, [%rd8];
	shl.b32 	%r54, %r166, 2;
	add.s32 	%r56, %r55, %r54;
	st.shared.u32 	[%r56], %r53;
	add.s32 	%r166, %r166, %r2;
	setp.gt.s32 	%p2, %r166, %r50;
	@%p2 bra 	$L__BB0_3;
	bra.uni 	$L__BB0_2;
$L__BB0_3:
	setp.ge.s32 	%p3, %r177, %r51;
	@%p3 bra 	$L__BB0_6;
	mov.u32 	%r3, %ntid.x;
	cvta.to.global.u64 	%rd2, %rd5;
	mov.u32 	%r59, _ZZ20singleBlockBFSKernelPKiS0_PiiiiE9s_col_idx;
	mov.u32 	%r167, %r177;
$L__BB0_5:
	mul.wide.s32 	%rd9, %r167, 4;
	add.s64 	%rd10, %rd2, %rd9;
	ld.global.u32 	%r57, [%rd10];
	shl.b32 	%r58, %r167, 2;
	add.s32 	%r60, %r59, %r58;
	st.shared.u32 	[%r60], %r57;
	add.s32 	%r167, %r167, %r3;
	setp.lt.s32 	%p4, %r167, %r51;
	@%p4 bra 	$L__BB0_5;
$L__BB0_6:
	setp.ge.s32 	%p5, %r177, %r50;
	@%p5 bra 	$L__BB0_9;
	mov.u32 	%r6, %ntid.x;
	mov.u32 	%r62, _ZZ20singleBlockBFSKernelPKiS0_PiiiiE11s_distances;
	mov.u32 	%r168, %r177;
$L__BB0_8:
	shl.b32 	%r61, %r168, 2;
	add.s32 	%r63, %r62, %r61;
	mov.b32 	%r64, -1;
	st.shared.u32 	[%r63], %r64;
	add.s32 	%r168, %r168, %r6;
	setp.lt.s32 	%p6, %r168, %r50;
	@%p6 bra 	$L__BB0_8;
$L__BB0_9:
	setp.ne.s32 	%p7, %r177, 0;
	@%p7 bra 	$L__BB0_11;
	shl.b32 	%r65, %r52, 2;
	mov.u32 	%r66, _ZZ20singleBlockBFSKernelPKiS0_PiiiiE11s_distances;
	add.s32 	%r67, %r66, %r65;
	mov.b32 	%r68, 0;
	st.shared.u32 	[%r67], %r68;
	st.shared.u32 	[_ZZ20singleBlockBFSKernelPKiS0_PiiiiE10s_frontier], %r52;
	mov.b32 	%r69, 1;
	st.shared.u32 	[_ZZ20singleBlockBFSKernelPKiS0_PiiiiE15s_frontier_size], %r69;
	st.shared.u32 	[_ZZ20singleBlockBFSKernelPKiS0_PiiiiE19s_new_frontier_size], %r68;
	st.shared.u32 	[_ZZ20singleBlockBFSKernelPKiS0_PiiiiE6s_done], %r68;
$L__BB0_11:
	bar.sync 	0;
	mov.b32 	%r169, 0;
	mov.u32 	%r11, %ntid.x;
	mov.u32 	%r80, _ZZ20singleBlockBFSKernelPKiS0_PiiiiE10s_frontier;
$L__BB0_12:
	setp.ne.s32 	%p8, %r177, 0;
	bar.sync 	0;
	@%p8 bra 	$L__BB0_14;
	ld.shared.u32 	%r71, [_ZZ20singleBlockBFSKernelPKiS0_PiiiiE15s_frontier_size];
	setp.eq.s32 	%p9, %r71, 0;
	selp.u32 	%r72, 1, 0, %p9;
	st.shared.u32 	[_ZZ20singleBlockBFSKernelPKiS0_PiiiiE6s_done], %r72;
	mov.b32 	%r73, 0;
	st.shared.u32 	[_ZZ20singleBlockBFSKernelPKiS0_PiiiiE19s_new_frontier_size], %r73;
$L__BB0_14:
	bar.sync 	0;
	ld.shared.u32 	%r74, [_ZZ20singleBlockBFSKernelPKiS0_PiiiiE6s_done];
	setp.ne.s32 	%p10, %r74, 0;
	@%p10 bra 	$L__BB0_51;
	ld.shared.u32 	%r13, [_ZZ20singleBlockBFSKernelPKiS0_PiiiiE15s_frontier_size];
	setp.ge.s32 	%p13, %r177, %r13;
	@%p13 bra 	$L__BB0_40;
	add.s32 	%r14, %r169, 1;
	mov.u32 	%r170, %r177;
$L__BB0_17:
	shl.b32 	%r79, %r170, 2;
	add.s32 	%r81, %r80, %r79;
	ld.shared.u32 	%r82, [%r81];
	shl.b32 	%r83, %r82, 2;
	mov.u32 	%r84, _ZZ20singleBlockBFSKernelPKiS0_PiiiiE9s_row_ptr;
	add.s32 	%r85, %r84, %r83;
	ld.shared.u32 	%r16, [%r85];
	ld.shared.u32 	%r17, [%r85+4];
	setp.ge.s32 	%p14, %r16, %r17;
	@%p14 bra 	$L__BB0_39;
	sub.s32 	%r86, %r17, %r16;
	and.b32  	%r18, %r86, 3;
	setp.eq.s32 	%p15, %r18, 0;
	mov.u32 	%r171, %r16;
	@%p15 bra 	$L__BB0_28;
	shl.b32 	%r87, %r16, 2;
	mov.u32 	%r88, _ZZ20singleBlockBFSKernelPKiS0_PiiiiE9s_col_idx;
	add.s32 	%r19, %r88, %r87;
	ld.shared.u32 	%r20, [%r19];
	shl.b32 	%r89, %r20, 2;
	mov.u32 	%r90, _ZZ20singleBlockBFSKernelPKiS0_PiiiiE11s_distances;
	add.s32 	%r91, %r90, %r89;
	atom.relaxed.shared.cas.b32 	%r92, [%r91], -1, %r14;
	setp.ne.s32 	%p16, %r92, -1;
	@%p16 bra 	$L__BB0_21;
	atom.shared.add.u32 	%r93, [_ZZ20singleBlockBFSKernelPKiS0_PiiiiE19s_new_frontier_size], 1;
	shl.b32 	%r94, %r93, 2;
	mov.u32 	%r95, _ZZ20singleBlockBFSKernelPKiS0_PiiiiE14s_new_frontier;
	add.s32 	%r96, %r95, %r94;
	st.shared.u32 	[%r96], %r20;
$L__BB0_21:
	add.s32 	%r171, %r16, 1;
	setp.eq.s32 	%p17, %r18, 1;
	@%p17 bra 	$L__BB0_28;
	ld.shared.u32 	%r22, [%r19+4];
	shl.b32 	%r97, %r22, 2;
	add.s32 	%r99, %r90, %r97;
	atom.relaxed.shared.cas.b32 	%r100, [%r99], -1, %r14;
	setp.ne.s32 	%p18, %r100, -1;
	@%p18 bra 	$L__BB0_24;
	atom.shared.add.u32 	%r101, [_ZZ20singleBlockBFSKernelPKiS0_PiiiiE19s_new_frontier_size], 1;
	shl.b32 	%r102, %r101, 2;
	mov.u32 	%r103, _ZZ20singleBlockBFSKernelPKiS0_PiiiiE14s_new_frontier;
	add.s32 	%r104, %r103, %r102;
	st.shared.u32 	[%r104], %r22;
$L__BB0_24:
	add.s32 	%r171, %r16, 2;
	setp.eq.s32 	%p19, %r18, 2;
	@%p19 bra 	$L__BB0_28;
	ld.shared.u32 	%r24, [%r19+8];
	shl.b32 	%r105, %r24, 2;
	add.s32 	%r107, %r90, %r105;
	atom.relaxed.shared.cas.b32 	%r108, [%r107], -1, %r14;
	setp.ne.s32 	%p20, %r108, -1;
	@%p20 bra 	$L__BB0_27;
	atom.shared.add.u32 	%r109, [_ZZ20singleBlockBFSKernelPKiS0_PiiiiE19s_new_frontier_size], 1;
	shl.b32 	%r110, %r109, 2;
	mov.u32 	%r111, _ZZ20singleBlockBFSKernelPKiS0_PiiiiE14s_new_frontier;
	add.s32 	%r112, %r111, %r110;
	st.shared.u32 	[%r112], %r24;
$L__BB0_27:
	add.s32 	%r171, %r16, 3;
$L__BB0_28:
	sub.s32 	%r113, %r16, %r17;
	setp.gt.u32 	%p21, %r113, -4;
	@%p21 bra 	$L__BB0_39;
	sub.s32 	%r173, %r171, %r17;
	shl.b32 	%r114, %r171, 2;
	mov.u32 	%r115, _ZZ20singleBlockBFSKernelPKiS0_PiiiiE9s_col_idx;
	add.s32 	%r116, %r115, %r114;
	add.s32 	%r172, %r116, 8;
$L__BB0_30:
	ld.shared.u32 	%r31, [%r172+-8];
	shl.b32 	%r117, %r31, 2;
	mov.u32 	%r118, _ZZ20singleBlockBFSKernelPKiS0_PiiiiE11s_distances;
	add.s32 	%r119, %r118, %r117;
	atom.relaxed.shared.cas.b32 	%r120, [%r119], -1, %r14;
	setp.ne.s32 	%p22, %r120, -1;
	@%p22 bra 	$L__BB0_32;
	atom.shared.add.u32 	%r121, [_ZZ20singleBlockBFSKernelPKiS0_PiiiiE19s_new_frontier_size], 1;
	shl.b32 	%r122, %r121, 2;
	mov.u32 	%r123, _ZZ20singleBlockBFSKernelPKiS0_PiiiiE14s_new_frontier;
	add.s32 	%r124, %r123, %r122;
	st.shared.u32 	[%r124], %r31;
$L__BB0_32:
	ld.shared.u32 	%r32, [%r172+-4];
	shl.b32 	%r125, %r32, 2;
	add.s32 	%r127, %r118, %r125;
	atom.relaxed.shared.cas.b32 	%r128, [%r127], -1, %r14;
	setp.ne.s32 	%p23, %r128, -1;
	@%p23 bra 	$L__BB0_34;
	atom.shared.add.u32 	%r129, [_ZZ20singleBlockBFSKernelPKiS0_PiiiiE19s_new_frontier_size], 1;
	shl.b32 	%r130, %r129, 2;
	mov.u32 	%r131, _ZZ20singleBlockBFSKernelPKiS0_PiiiiE14s_new_frontier;
	add.s32 	%r132, %r131, %r130;
	st.shared.u32 	[%r132], %r32;
$L__BB0_34:
	ld.shared.u32 	%r33, [%r172];
	shl.b32 	%r133, %r33, 2;
	add.s32 	%r135, %r118, %r133;
	atom.relaxed.shared.cas.b32 	%r136, [%r135], -1, %r14;
	setp.ne.s32 	%p24, %r136, -1;
	@%p24 bra 	$L__BB0_36;
	atom.shared.add.u32 	%r137, [_ZZ20singleBlockBFSKernelPKiS0_PiiiiE19s_new_frontier_size], 1;
	shl.b32 	%r138, %r137, 2;
	mov.u32 	%r139, _ZZ20singleBlockBFSKernelPKiS0_PiiiiE14s_new_frontier;
	add.s32 	%r140, %r139, %r138;
	st.shared.u32 	[%r140], %r33;
$L__BB0_36:
	ld.shared.u32 	%r34, [%r172+4];
	shl.b32 	%r141, %r34, 2;
	add.s32 	%r143, %r118, %r141;
	atom.relaxed.shared.cas.b32 	%r144, [%r143], -1, %r14;
	setp.ne.s32 	%p25, %r144, -1;
	@%p25 bra 	$L__BB0_38;
	atom.shared.add.u32 	%r145, [_ZZ20singleBlockBFSKernelPKiS0_PiiiiE19s_new_frontier_size], 1;
	shl.b32 	%r146, %r145, 2;
	mov.u32 	%r147, _ZZ20singleBlockBFSKernelPKiS0_PiiiiE14s_new_frontier;
	add.s32 	%r148, %r147, %r146;
	st.shared.u32 	[%r148], %r34;
$L__BB0_38:
	add.s32 	%r173, %r173, 4;
	add.s32 	%r172, %r172, 16;
	setp.ne.s32 	%p26, %r173, 0;
	@%p26 bra 	$L__BB0_30;
$L__BB0_39:
	add.s32 	%r170, %r170, %r11;
	setp.lt.s32 	%p27, %r170, %r13;
	@%p27 bra 	$L__BB0_17;
$L__BB0_40:
	setp.ne.s32 	%p28, %r177, 0;
	bar.sync 	0;
	@%p28 bra 	$L__BB0_50;
	ld.shared.u32 	%r38, [_ZZ20singleBlockBFSKernelPKiS0_PiiiiE19s_new_frontier_size];
	setp.lt.s32 	%p29, %r38, 1;
	@%p29 bra 	$L__BB0_49;
	and.b32  	%r39, %r38, 3;
	setp.lt.u32 	%p30, %r38, 4;
	mov.b32 	%r175, 0;
	@%p30 bra 	$L__BB0_45;
	and.b32  	%r175, %r38, 2147483644;
	mov.b32 	%r174, 0;
$L__BB0_44:
	shl.b32 	%r151, %r174, 2;
	mov.u32 	%r152, _ZZ20singleBlockBFSKernelPKiS0_PiiiiE14s_new_frontier;
	add.s32 	%r153, %r152, %r151;
	ld.shared.u32 	%r154, [%r153];
	add.s32 	%r156, %r80, %r151;
	st.shared.u32 	[%r156], %r154;
	ld.shared.u32 	%r157, [%r153+4];
	st.shared.u32 	[%r156+4], %r157;
	ld.shared.u32 	%r158, [%r153+8];
	st.shared.u32 	[%r156+8], %r158;
	ld.shared.u32 	%r159, [%r153+12];
	st.shared.u32 	[%r156+12], %r159;
	add.s32 	%r174, %r174, 4;
	setp.ne.s32 	%p31, %r174, %r175;
	@%p31 bra 	$L__BB0_44;
$L__BB0_45:
	setp.eq.s32 	%p32, %r39, 0;
	@%p32 bra 	$L__BB0_49;
	shl.b32 	%r160, %r175, 2;
	mov.u32 	%r161, _ZZ20singleBlockBFSKernelPKiS0_PiiiiE14s_new_frontier;
	add.s32 	%r44, %r161, %r160;
	ld.shared.u32 	%r162, [%r44];
	add.s32 	%r45, %r80, %r160;
	st.shared.u32 	[%r45], %r162;
	setp.eq.s32 	%p33, %r39, 1;
	@%p33 bra 	$L__BB0_49;
	ld.shared.u32 	%r164, [%r44+4];
	st.shared.u32 	[%r45+4], %r164;
	setp.eq.s32 	%p34, %r39, 2;
	@%p34 bra 	$L__BB0_49;
	ld.shared.u32 	%r165, [%r44+8];
	st.shared.u32 	[%r45+8], %r165;
$L__BB0_49:
	st.shared.u32 	[_ZZ20singleBlockBFSKernelPKiS0_PiiiiE15s_frontier_size], %r38;
	add.s32 	%r169, %r169, 1;
$L__BB0_50:
	bar.sync 	0;
	bra.uni 	$L__BB0_12;
$L__BB0_51:
	setp.ge.s32 	%p11, %r177, %r50;
	@%p11 bra 	$L__BB0_54;
	cvta.to.global.u64 	%rd3, %rd6;
	mov.u32 	%r76, _ZZ20singleBlockBFSKernelPKiS0_PiiiiE11s_distances;
$L__BB0_53:
	shl.b32 	%r75, %r177, 2;
	add.s32 	%r77, %r76, %r75;
	ld.shared.u32 	%r78, [%r77];
	mul.wide.s32 	%rd11, %r177, 4;
	add.s64 	%rd12, %rd3, %rd11;
	st.global.u32 	[%rd12], %r78;
	add.s32 	%r177, %r177, %r11;
	setp.lt.s32 	%p12, %r177, %r50;
	@%p12 bra 	$L__BB0_53;
$L__BB0_54:
	ret;

}


// ===== COMPILED SASS (sm_100) =====

	.target	sm_100

	.elftype	@"ET_EXEC"


//--------------------- .note.nv.tkinfo           --------------------------
	.section	.note.nv.tkinfo,"",@"SHT_NOTE"
	.sectionflags	@"SHF_NOTE_NV_TKINFO"
	.tkinfo
        /*0018*/ 	.word	0x00000002
        /*0030*/ 	.string	""
        /*0030*/ 	.string	"ptxas"
        /*0030*/ 	.string	"Cuda compilation tools, release 13.0, V13.0.88"
        /*0030*/ 	.string	"Build cuda_13.0.r13.0/compiler.36424714_0"
        /*0030*/ 	.string	"-arch sm_100 -m 64 "



//--------------------- .note.nv.cuinfo           --------------------------
	.section	.note.nv.cuinfo,"",@"SHT_NOTE"
	.sectionflags	@"SHF_NOTE_NV_CUINFO"
        /*0018*/ 	.short	0x0002
        /*001a*/ 	.short	0x0064
        /*001c*/ 	.short	0x0082
	.zero		2


//--------------------- .nv.info                  --------------------------
	.section	.nv.info,"",@"SHT_CUDA_INFO"
	.align	4


	//----- nvinfo : EIATTR_REGCOUNT
	.align		4
        /*0000*/ 	.byte	0x04, 0x2f
        /*0002*/ 	.short	(.L_1 - .L_0)
	.align		4
.L_0:
        /*0004*/ 	.word	index@(_Z20singleBlockBFSKernelPKiS0_Piiii)
        /*0008*/ 	.word	0x00000018


	//----- nvinfo : EIATTR_FRAME_SIZE
	.align		4
.L_1:
        /*000c*/ 	.byte	0x04, 0x11
        /*000e*/ 	.short	(.L_3 - .L_2)
	.align		4
.L_2:
        /*0010*/ 	.word	index@(_Z20singleBlockBFSKernelPKiS0_Piiii)
        /*0014*/ 	.word	0x00000000


	//----- nvinfo : EIATTR_MIN_STACK_SIZE
	.align		4
.L_3:
        /*0018*/ 	.byte	0x04, 0x12
        /*001a*/ 	.short	(.L_5 - .L_4)
	.align		4
.L_4:
        /*001c*/ 	.word	index@(_Z20singleBlockBFSKernelPKiS0_Piiii)
        /*0020*/ 	.word	0x00000000
.L_5:


//--------------------- .nv.compat                --------------------------
	.section	.nv.compat,"",@"SHT_CUDA_COMPAT_INFO"
	.align	4
        /*0000*/ 	.byte	0x02, 0x09, 0x00, 0x00, 0x02, 0x02, 0x01, 0x00, 0x02, 0x05, 0x05, 0x00, 0x03, 0x07, 0x01, 0x01
        /*0010*/ 	.byte	0x02, 0x03, 0x00, 0x00, 0x02, 0x06, 0x01, 0x00, 0x04, 0x0b, 0x08, 0x00, 0x09, 0x00, 0x00, 0x00
        /*0020*/ 	.byte	0x00, 0x00, 0x00, 0x00


//--------------------- .nv.info._Z20singleBlockBFSKernelPKiS0_Piiii --------------------------
	.section	.nv.info._Z20singleBlockBFSKernelPKiS0_Piiii,"",@"SHT_CUDA_INFO"
	.sectionflags	@""
	.align	4


	//----- nvinfo : EIATTR_CUDA_API_VERSION
	.align		4
        /*0000*/ 	.byte	0x04, 0x37
        /*0002*/ 	.short	(.L_7 - .L_6)
.L_6:
        /*0004*/ 	.word	0x00000082


	//----- nvinfo : EIATTR_KPARAM_INFO
	.align		4
.L_7:
        /*0008*/ 	.byte	0x04, 0x17
        /*000a*/ 	.short	(.L_9 - .L_8)
.L_8:
        /*000c*/ 	.word	0x00000000
        /*0010*/ 	.short	0x0005
        /*0012*/ 	.short	0x0020
        /*0014*/ 	.byte	0x00, 0xf0, 0x11, 0x00


	//----- nvinfo : EIATTR_KPARAM_INFO
	.align		4
.L_9:
        /*0018*/ 	.byte	0x04, 0x17
        /*001a*/ 	.short	(.L_11 - .L_10)
.L_10:
        /*001c*/ 	.word	0x00000000
        /*0020*/ 	.short	0x0004
        /*0022*/ 	.short	0x001c
        /*0024*/ 	.byte	0x00, 0xf0, 0x11, 0x00


	//----- nvinfo : EIATTR_KPARAM_INFO
	.align		4
.L_11:
        /*0028*/ 	.byte	0x04, 0x17
        /*002a*/ 	.short	(.L_13 - .L_12)
.L_12:
        /*002c*/ 	.word	0x00000000
        /*0030*/ 	.short	0x0003
        /*0032*/ 	.short	0x0018
        /*0034*/ 	.byte	0x00, 0xf0, 0x11, 0x00


	//----- nvinfo : EIATTR_KPARAM_INFO
	.align		4
.L_13:
        /*0038*/ 	.byte	0x04, 0x17
        /*003a*/ 	.short	(.L_15 - .L_14)
.L_14:
        /*003c*/ 	.word	0x00000000
        /*0040*/ 	.short	0x0002
        /*0042*/ 	.short	0x0010
        /*0044*/ 	.byte	0x00, 0xf5, 0x21, 0x00


	//----- nvinfo : EIATTR_KPARAM_INFO
	.align		4
.L_15:
        /*0048*/ 	.byte	0x04, 0x17
        /*004a*/ 	.short	(.L_17 - .L_16)
.L_16:
        /*004c*/ 	.word	0x00000000
        /*0050*/ 	.short	0x0001
        /*0052*/ 	.short	0x0008
        /*0054*/ 	.byte	0x00, 0xf5, 0x21, 0x00


	//----- nvinfo : EIATTR_KPARAM_INFO
	.align		4
.L_17:
        /*0058*/ 	.byte	0x04, 0x17
        /*005a*/ 	.short	(.L_19 - .L_18)
.L_18:
        /*005c*/ 	.word	0x00000000
        /*0060*/ 	.short	0x0000
        /*0062*/ 	.short	0x0000
        /*0064*/ 	.byte	0x00, 0xf5, 0x21, 0x00


	//----- nvinfo : EIATTR_SPARSE_MMA_MASK
	.align		4
.L_19:
        /*0068*/ 	.byte	0x03, 0x50
        /*006a*/ 	.short	0x0000


	//----- nvinfo : EIATTR_MAXREG_COUNT
	.align		4
        /*006c*/ 	.byte	0x03, 0x1b
        /*006e*/ 	.short	0x00ff


	//----- nvinfo : EIATTR_NUM_BARRIERS
	.align		4
        /*0070*/ 	.byte	0x02, 0x4c
        /*0072*/ 	.byte	0x01
	.zero		1


	//----- nvinfo : EIATTR_MERCURY_ISA_VERSION
	.align		4
        /*0074*/ 	.byte	0x03, 0x5f
        /*0076*/ 	.short	0x0101


	//----- nvinfo : EIATTR_INT_WARP_WIDE_INSTR_OFFSETS
	.align		4
        /*0078*/ 	.byte	0x04, 0x31
        /*007a*/ 	.short	(.L_21 - .L_20)


	//   ....[0]....
.L_20:
        /*007c*/ 	.word	0x00000840


	//   ....[1]....
        /*0080*/ 	.word	0x00000900


	//   ....[2]....
        /*0084*/ 	.word	0x000009f0


	//   ....[3]....
        /*0088*/ 	.word	0x00000ab0


	//   ....[4]....
        /*008c*/ 	.word	0x00000b90


	//   ....[5]....
        /*0090*/ 	.word	0x00000c30


	//   ....[6]....
        /*0094*/ 	.word	0x00000df0


	//   ....[7]....
        /*0098*/ 	.word	0x00000ec0


	//   ....[8]....
        /*009c*/ 	.word	0x00000fa0


	//   ....[9]....
        /*00a0*/ 	.word	0x00001090


	//   ....[10]....
        /*00a4*/ 	.word	0x00001170


	//   ....[11]....
        /*00a8*/ 	.word	0x00001260


	//   ....[12]....
        /*00ac*/ 	.word	0x00001360


	//   ....[13]....
        /*00b0*/ 	.word	0x00001450


	//----- nvinfo : EIATTR_VRC_CTA_INIT_COUNT
	.align		4
.L_21:
        /*00b4*/ 	.byte	0x02, 0x4a
	.zero		1
	.zero		1


	//----- nvinfo : EIATTR_EXIT_INSTR_OFFSETS
	.align		4
        /*00b8*/ 	.byte	0x04, 0x1c
        /*00ba*/ 	.short	(.L_23 - .L_22)


	//   ....[0]....
.L_22:
        /*00bc*/ 	.word	0x00001ce0


	//   ....[1]....
        /*00c0*/ 	.word	0x00001d90


	//----- nvinfo : EIATTR_CRS_STACK_SIZE
	.align		4
.L_23:
        /*00c4*/ 	.byte	0x04, 0x1e
        /*00c6*/ 	.short	(.L_25 - .L_24)
.L_24:
        /*00c8*/ 	.word	0x00000000


	//----- nvinfo : EIATTR_CBANK_PARAM_SIZE
	.align		4
.L_25:
        /*00cc*/ 	.byte	0x03, 0x19
        /*00ce*/ 	.short	0x0024


	//----- nvinfo : EIATTR_PARAM_CBANK
	.align		4
        /*00d0*/ 	.byte	0x04, 0x0a
        /*00d2*/ 	.short	(.L_27 - .L_26)
	.align		4
.L_26:
        /*00d4*/ 	.word	index@(.nv.constant0._Z20singleBlockBFSKernelPKiS0_Piiii)
        /*00d8*/ 	.short	0x0380
        /*00da*/ 	.short	0x0024


	//----- nvinfo : EIATTR_SW_WAR
	.align		4
.L_27:
        /*00dc*/ 	.byte	0x04, 0x36
        /*00de*/ 	.short	(.L_29 - .L_28)
.L_28:
        /*00e0*/ 	.word	0x00000008
.L_29:


//--------------------- .nv.callgraph             --------------------------
	.section	.nv.callgraph,"",@"SHT_CUDA_CALLGRAPH"
	.align	4
	.sectionentsize	8
	.align		4
        /*0000*/ 	.word	0x00000000
	.align		4
        /*0004*/ 	.word	0xffffffff
	.align		4
        /*0008*/ 	.word	0x00000000
	.align		4
        /*000c*/ 	.word	0xfffffffe
	.align		4
        /*0010*/ 	.word	0x00000000
	.align		4
        /*0014*/ 	.word	0xfffffffd
	.align		4
        /*0018*/ 	.word	0x00000000
	.align		4
        /*001c*/ 	.word	0xfffffffc


//--------------------- .text._Z20singleBlockBFSKernelPKiS0_Piiii --------------------------
	.section	.text._Z20singleBlockBFSKernelPKiS0_Piiii,"ax",@progbits
	.align	128
        .global         _Z20singleBlockBFSKernelPKiS0_Piiii
        .type           _Z20singleBlockBFSKernelPKiS0_Piiii,@function
        .size           _Z20singleBlockBFSKernelPKiS0_Piiii,(.L_x_46 - _Z20singleBlockBFSKernelPKiS0_Piiii)
        .other          _Z20singleBlockBFSKernelPKiS0_Piiii,@"STO_CUDA_ENTRY STV_DEFAULT"
_Z20singleBlockBFSKernelPKiS0_Piiii:
.text._Z20singleBlockBFSKernelPKiS0_Piiii:
[----:B------:R-:W-:Y:S01]  /*0000*/  LDC R1, c[0x0][0x37c] ;  /* 0x0000df00ff017b82 */ /* 0x000fe20000000800 */
[----:B------:R-:W0:Y:S01]  /*0010*/  S2R R0, SR_TID.X ;  /* 0x0000000000007919 */ /* 0x000e220000002100 */
[----:B------:R-:W0:Y:S01]  /*0020*/  LDCU UR4, c[0x0][0x398] ;  /* 0x00007300ff0477ac */ /* 0x000e220008000800 */
[----:B------:R-:W-:Y:S01]  /*0030*/  BSSY.RECONVERGENT B0, `(.L_x_0) ;  /* 0x0000015000007945 */ /* 0x000fe20003800200 */
[----:B------:R-:W1:Y:S01]  /*0040*/  LDCU UR5, c[0x0][0x39c] ;  /* 0x00007380ff0577ac */ /* 0x000e620008000800 */
[----:B------:R-:W2:Y:S01]  /*0050*/  LDCU.64 UR10, c[0x0][0x358] ;  /* 0x00006b00ff0a77ac */ /* 0x000ea20008000a00 */
[C---:B0-----:R-:W-:Y:S02]  /*0060*/  ISETP.GT.AND P3, PT, R0.reuse, UR4, PT ;  /* 0x0000000400007c0c */ /* 0x041fe4000bf64270 */
[C---:B-1----:R-:W-:Y:S02]  /*0070*/  ISETP.GE.AND P0, PT, R0.reuse, UR5, PT ;  /* 0x0000000500007c0c */ /* 0x042fe4000bf06270 */
[----:B------:R-:W-:-:S02]  /*0080*/  ISETP.GE.AND P1, PT, R0, UR4, PT ;  /* 0x0000000400007c0c */ /* 0x000fc4000bf26270 */
[----:B------:R-:W-:-:S07]  /*0090*/  ISETP.NE.AND P2, PT, R0, RZ, PT ;  /* 0x000000ff0000720c */ /* 0x000fce0003f45270 */
[----:B--2---:R-:W-:Y:S06]  /*00a0*/  @P3 BRA `(.L_x_1) ;  /* 0x0000000000343947 */ /* 0x004fec0003800000 */
[----:B------:R-:W0:Y:S01]  /*00b0*/  S2R R3, SR_CgaCtaId ;  /* 0x0000000000037919 */ /* 0x000e220000008800 */
[----:B------:R-:W1:Y:S01]  /*00c0*/  LDC R8, c[0x0][0x360] ;  /* 0x0000d800ff087b82 */ /* 0x000e620000000800 */
[----:B------:R-:W-:Y:S01]  /*00d0*/  MOV R2, 0x400 ;  /* 0x0000040000027802 */ /* 0x000fe20000000f00 */
[----:B------:R-:W-:-:S06]  /*00e0*/  IMAD.MOV.U32 R7, RZ, RZ, R0 ;  /* 0x000000ffff077224 */ /* 0x000fcc00078e0000 */
[----:B------:R-:W2:Y:S01]  /*00f0*/  LDC.64 R4, c[0x0][0x380] ;  /* 0x0000e000ff047b82 */ /* 0x000ea20000000a00 */
[----:B0-----:R-:W-:-:S07]  /*0100*/  LEA R6, R3, R2, 0x18 ;  /* 0x0000000203067211 */ /* 0x001fce00078ec0ff */
.L_x_2:
[----:B0-2---:R-:W-:-:S06]  /*0110*/  IMAD.WIDE R2, R7, 0x4, R4 ;  /* 0x0000000407027825 */ /* 0x005fcc00078e0204 */
[----:B------:R-:W2:Y:S01]  /*0120*/  LDG.E R2, desc[UR10][R2.64] ;  /* 0x0000000a02027981 */ /* 0x000ea2000c1e1900 */
[----:B------:R-:W-:Y:S02]  /*0130*/  IMAD R9, R7, 0x4, R6 ;  /* 0x0000000407097824 */ /* 0x000fe400078e0206 */
[----:B-1----:R-:W-:-:S05]  /*0140*/  IMAD.IADD R7, R8, 0x1, R7 ;  /* 0x0000000108077824 */ /* 0x002fca00078e0207 */
[----:B------:R-:W-:Y:S01]  /*0150*/  ISETP.GT.AND P3, PT, R7, UR4, PT ;  /* 0x0000000407007c0c */ /* 0x000fe2000bf64270 */
[----:B--2---:R0:W-:-:S12]  /*0160*/  STS [R9], R2 ;  /* 0x0000000209007388 */ /* 0x0041d80000000800 */
[----:B------:R-:W-:Y:S05]  /*0170*/  @!P3 BRA `(.L_x_2) ;  /* 0xfffffffc00e4b947 */ /* 0x000fea000383ffff */
.L_x_1:
[----:B------:R-:W-:Y:S05]  /*0180*/  BSYNC.RECONVERGENT B0 ;  /* 0x0000000000007941 */ /* 0x000fea0003800200 */
.L_x_0:
[----:B------:R-:W-:Y:S04]  /*0190*/  BSSY.RECONVERGENT B0, `(.L_x_3) ;  /* 0x0000010000007945 */ /* 0x000fe80003800200 */
[----:B------:R-:W-:Y:S05]  /*01a0*/  @P0 BRA `(.L_x_4) ;  /* 0x0000000000380947 */ /* 0x000fea0003800000 */
[----:B------:R-:W1:Y:S01]  /*01b0*/  S2R R3, SR_CgaCtaId ;  /* 0x0000000000037919 */ /* 0x000e620000008800 */
[----:B------:R-:W2:Y:S01]  /*01c0*/  LDC R8, c[0x0][0x360] ;  /* 0x0000d800ff087b82 */ /* 0x000ea20000000800 */
[----:B0-----:R-:W-:Y:S01]  /*01d0*/  MOV R2, 0x400 ;  /* 0x0000040000027802 */ /* 0x001fe20000000f00 */
[----:B------:R-:W-:-:S04]  /*01e0*/  IMAD.MOV.U32 R7, RZ, RZ, R0 ;  /* 0x000000ffff077224 */ /* 0x000fc800078e0000 */
[----:B------:R-:W-:Y:S02]  /*01f0*/  VIADD R2, R2, 0x1004 ;  /* 0x0000100402027836 */ /* 0x000fe40000000000 */
[----:B------:R-:W0:Y:S03]  /*0200*/  LDC.64 R4, c[0x0][0x388] ;  /* 0x0000e200ff047b82 */ /* 0x000e260000000a00 */
[----:B-1----:R-:W-:-:S07]  /*0210*/  LEA R6, R3, R2, 0x18 ;  /* 0x0000000203067211 */ /* 0x002fce00078ec0ff */
.L_x_5:
[----:B01----:R-:W-:-:S06]  /*0220*/  IMAD.WIDE R2, R7, 0x4, R4 ;  /* 0x0000000407027825 */ /* 0x003fcc00078e0204 */
[----:B------:R-:W3:Y:S01]  /*0230*/  LDG.E R2, desc[UR10][R2.64] ;  /* 0x0000000a02027981 */ /* 0x000ee2000c1e1900 */
[----:B------:R-:W-:Y:S02]  /*0240*/  IMAD R9, R7, 0x4, R6 ;  /* 0x0000000407097824 */ /* 0x000fe400078e0206 */
[----:B--2---:R-:W-:-:S05]  /*0250*/  IMAD.IADD R7, R8, 0x1, R7 ;  /* 0x0000000108077824 */ /* 0x004fca00078e0207 */
[----:B------:R-:W-:Y:S01]  /*0260*/  ISETP.GE.AND P0, PT, R7, UR5, PT ;  /* 0x0000000507007c0c */ /* 0x000fe2000bf06270 */
[----:B---3--:R1:W-:-:S12]  /*0270*/  STS [R9], R2 ;  /* 0x0000000209007388 */ /* 0x0083d80000000800 */
[----:B------:R-:W-:Y:S05]  /*0280*/  @!P0 BRA `(.L_x_5) ;  /* 0xfffffffc00e48947 */ /* 0x000fea000383ffff */
.L_x_4:
[----:B------:R-:W-:Y:S05]  /*0290*/  BSYNC.RECONVERGENT B0 ;  /* 0x0000000000007941 */ /* 0x000fea0003800200 */
.L_x_3:
[----:B------:R-:W-:Y:S04]  /*02a0*/  BSSY.RECONVERGENT B0, `(.L_x_6) ;  /* 0x000000e000007945 */ /* 0x000fe80003800200 */
[----:B------:R-:W-:Y:S05]  /*02b0*/  @P1 BRA `(.L_x_7) ;  /* 0x0000000000301947 */ /* 0x000fea0003800000 */
[----:B------:R-:W2:Y:S01]  /*02c0*/  S2R R5, SR_CgaCtaId ;  /* 0x0000000000057919 */ /* 0x000ea20000008800 */
[----:B------:R-:W3:Y:S01]  /*02d0*/  LDC R6, c[0x0][0x360] ;  /* 0x0000d800ff067b82 */ /* 0x000ee20000000800 */
[----:B01----:R-:W-:Y:S01]  /*02e0*/  MOV R2, 0x400 ;  /* 0x0000040000027802 */ /* 0x003fe20000000f00 */
[----:B------:R-:W-:-:S04]  /*02f0*/  IMAD.MOV.U32 R3, RZ, RZ, R0 ;  /* 0x000000ffff037224 */ /* 0x000fc800078e0000 */
[----:B------:R-:W-:-:S05]  /*0300*/  VIADD R2, R2, 0x5004 ;  /* 0x0000500402027836 */ /* 0x000fca0000000000 */
[----:B--2---:R-:W-:Y:S01]  /*0310*/  LEA R2, R5, R2, 0x18 ;  /* 0x0000000205027211 */ /* 0x004fe200078ec0ff */
[----:B------:R-:W-:-:S07]  /*0320*/  IMAD.MOV.U32 R5, RZ, RZ, -0x1 ;  /* 0xffffffffff057424 */ /* 0x000fce00078e00ff */
.L_x_8:
[----:B------:R-:W-:Y:S02]  /*0330*/  IMAD R4, R3, 0x4, R2 ;  /* 0x0000000403047824 */ /* 0x000fe400078e0202 */
[----:B---3--:R-:W-:-:S03]  /*0340*/  IMAD.IADD R3, R6, 0x1, R3 ;  /* 0x0000000106037824 */ /* 0x008fc600078e0203 */
[----:B------:R2:W-:Y:S02]  /*0350*/  STS [R4], R5 ;  /* 0x0000000504007388 */ /* 0x0005e40000000800 */
[----:B------:R-:W-:-:S13]  /*0360*/  ISETP.GE.AND P0, PT, R3, UR4, PT ;  /* 0x0000000403007c0c */ /* 0x000fda000bf06270 */
[----:B--2---:R-:W-:Y:S05]  /*0370*/  @!P0 BRA `(.L_x_8) ;  /* 0xfffffffc00ec8947 */ /* 0x004fea000383ffff */
.L_x_7:
[----:B------:R-:W-:Y:S05]  /*0380*/  BSYNC.RECONVERGENT B0 ;  /* 0x0000000000007941 */ /* 0x000fea0003800200 */
.L_x_6:
[----:B------:R-:W-:Y:S04]  /*0390*/  BSSY.RECONVERGENT B0, `(.L_x_9) ;  /* 0x000000e000007945 */ /* 0x000fe80003800200 */
[----:B------:R-:W-:Y:S05]  /*03a0*/  @P2 BRA `(.L_x_10) ;  /* 0x0000000000302947 */ /* 0x000fea0003800000 */
[----:B------:R-:W2:Y:S01]  /*03b0*/  S2UR UR6, SR_CgaCtaId ;  /* 0x00000000000679c3 */ /* 0x000ea20000008800 */
[----:B------:R-:W-:Y:S01]  /*03c0*/  UMOV UR4, 0x400 ;  /* 0x0000040000047882 */ /* 0x000fe20000000000 */
[----:B------:R-:W-:Y:S01]  /*03d0*/  IMAD.MOV.U32 R4, RZ, RZ, 0x1 ;  /* 0x00000001ff047424 */ /* 0x000fe200078e00ff */
[----:B------:R-:W-:-:S05]  /*03e0*/  UIADD3 UR5, UPT, UPT, UR4, 0x5004, URZ ;  /* 0x0000500404057890 */ /* 0x000fca000fffe0ff */
[----:B------:R-:W0:Y:S01]  /*03f0*/  LDC R3, c[0x0][0x3a0] ;  /* 0x0000e800ff037b82 */ /* 0x000e220000000800 */
[----:B--2---:R-:W-:Y:S02]  /*0400*/  ULEA UR5, UR6, UR5, 0x18 ;  /* 0x0000000506057291 */ /* 0x004fe4000f8ec0ff */
[----:B------:R-:W-:-:S04]  /*0410*/  ULEA UR4, UR6, UR4, 0x18 ;  /* 0x0000000406047291 */ /* 0x000fc8000f8ec0ff */
[----:B01----:R-:W-:-:S05]  /*0420*/  LEA R2, R3, UR5, 0x2 ;  /* 0x0000000503027c11 */ /* 0x003fca000f8e10ff */
[----:B------:R2:W-:Y:S04]  /*0430*/  STS [R2], RZ ;  /* 0x000000ff02007388 */ /* 0x0005e80000000800 */
[----:B------:R2:W-:Y:S04]  /*0440*/  STS [UR4+0x6004], R3 ;  /* 0x00600403ff007988 */ /* 0x0005e80008000804 */
[----:B------:R2:W-:Y:S04]  /*0450*/  STS [UR4+0x8004], R4 ;  /* 0x00800404ff007988 */ /* 0x0005e80008000804 */
[----:B------:R-:W-:Y:S01]  /*0460*/  STS.64 [UR4+0x8008], RZ ;  /* 0x008008ffff007988 */ /* 0x000fe20008000a04 */
.L_x_10:
[----:B------:R-:W-:Y:S05]  /*0470*/  BSYNC.RECONVERGENT B0 ;  /* 0x0000000000007941 */ /* 0x000fea0003800200 */
.L_x_9:
[----:B------:R-:W3:Y:S08]  /*0480*/  S2UR UR5, SR_CgaCtaId ;  /* 0x00000000000579c3 */ /* 0x000ef00000008800 */
[----:B------:R-:W-:Y:S01]  /*0490*/  BAR.SYNC.DEFER_BLOCKING 0x0 ;  /* 0x0000000000007b1d */ /* 0x000fe20000010000 */
[----:B--2---:R-:W-:-:S05]  /*04a0*/  IMAD.MOV.U32 R4, RZ, RZ, RZ ;  /* 0x000000ffff047224 */ /* 0x004fca00078e00ff */
[----:B------:R-:W-:Y:S01]  /*04b0*/  UMOV UR4, 0x400 ;  /* 0x0000040000047882 */ /* 0x000fe20000000000 */
[----:B------:R-:W2:Y:S01]  /*04c0*/  LDCU UR9, c[0x0][0x360] ;  /* 0x00006c00ff0977ac */ /* 0x000ea20008000800 */
[----:B------:R-:W-:-:S04]  /*04d0*/  UIADD3 UR4, UPT, UPT, UR4, 0x6004, URZ ;  /* 0x0000600404047890 */ /* 0x000fc8000fffe0ff */
[----:B---3--:R-:W-:-:S12]  /*04e0*/  ULEA UR5, UR5, UR4, 0x18 ;  /* 0x0000000405057291 */ /* 0x008fd8000f8ec0ff */
.L_x_43:
[----:B---3--:R-:W3:Y:S08]  /*04f0*/  S2UR UR6, SR_CgaCtaId ;  /* 0x00000000000679c3 */ /* 0x008ef00000008800 */
[----:B------:R-:W-:Y:S01]  /*0500*/  BAR.SYNC.DEFER_BLOCKING 0x0 ;  /* 0x0000000000007b1d */ /* 0x000fe20000010000 */
[----:B------:R-:W-:Y:S01]  /*0510*/  ISETP.NE.AND P1, PT, R0, RZ, PT ;  /* 0x000000ff0000720c */ /* 0x000fe20003f25270 */
[----:B--2---:R-:W-:-:S04]  /*0520*/  IMAD.MOV.U32 R6, RZ, RZ, RZ ;  /* 0x000000ffff067224 */ /* 0x004fc800078e00ff */
[----:B------:R-:W-:Y:S02]  /*0530*/  UMOV UR4, 0x400 ;  /* 0x0000040000047882 */ /* 0x000fe40000000000 */
[----:B---3--:R-:W-:-:S09]  /*0540*/  ULEA UR7, UR6, UR4, 0x18 ;  /* 0x0000000406077291 */ /* 0x008fd2000f8ec0ff */
[----:B01----:R-:W0:Y:S02]  /*0550*/  @!P1 LDS R2, [UR7+0x8004] ;  /* 0x00800407ff029984 */ /* 0x003e240008000800 */
[----:B0-----:R-:W-:-:S04]  /*0560*/  @!P1 ISETP.NE.AND P0, PT, R2, RZ, PT ;  /* 0x000000ff0200920c */ /* 0x001fc80003f05270 */
[----:B------:R-:W-:-:S05]  /*0570*/  @!P1 SEL R7, RZ, 0x1, P0 ;  /* 0x00000001ff079807 */ /* 0x000fca0000000000 */
[----:B------:R-:W-:Y:S01]  /*0580*/  @!P1 STS.64 [UR7+0x8008], R6 ;  /* 0x00800806ff009988 */ /* 0x000fe20008000a07 */
[----:B------:R-:W-:Y:S06]  /*0590*/  BAR.SYNC.DEFER_BLOCKING 0x0 ;  /* 0x0000000000007b1d */ /* 0x000fec0000010000 */
[----:B------:R-:W0:Y:S02]  /*05a0*/  LDS R2, [UR7+0x800c] ;  /* 0x00800c07ff027984 */ /* 0x000e240008000800 */
[----:B0-----:R-:W-:-:S13]  /*05b0*/  ISETP.NE.AND P0, PT, R2, RZ, PT ;  /* 0x000000ff0200720c */ /* 0x001fda0003f05270 */
[----:B----4-:R-:W-:Y:S05]  /*05c0*/  @P0 BRA `(.L_x_11) ;  /* 0x0000001400bc0947 */ /* 0x010fea0003800000 */
[----:B------:R-:W0:Y:S01]  /*05d0*/  LDS R5, [UR7+0x8004] ;  /* 0x00800407ff057984 */ /* 0x000e220008000800 */
[----:B------:R-:W-:Y:S01]  /*05e0*/  BSSY.RECONVERGENT B2, `(.L_x_12) ;  /* 0x00000f0000027945 */ /* 0x000fe20003800200 */
[----:B0-----:R-:W-:-:S13]  /*05f0*/  ISETP.GE.AND P0, PT, R0, R5, PT ;  /* 0x000000050000720c */ /* 0x001fda0003f06270 */
[----:B------:R-:W-:Y:S05]  /*0600*/  @P0 BRA `(.L_x_13) ;  /* 0x0000000c00b40947 */ /* 0x000fea0003800000 */
[----:B------:R-:W-:Y:S02]  /*0610*/  IMAD.MOV.U32 R6, RZ, RZ, R0 ;  /* 0x000000ffff067224 */ /* 0x000fe400078e0000 */
[----:B------:R-:W-:-:S07]  /*0620*/  VIADD R3, R4, 0x1 ;  /* 0x0000000104037836 */ /* 0x000fce0000000000 */
.L_x_33:
[C---:B------:R-:W-:Y:S01]  /*0630*/  LEA R2, R6.reuse, UR5, 0x2 ;  /* 0x0000000506027c11 */ /* 0x040fe2000f8e10ff */
[----:B0-----:R-:W0:Y:S01]  /*0640*/  S2R R8, SR_CgaCtaId ;  /* 0x0000000000087919 */ /* 0x001e220000008800 */
[----:B------:R-:W-:Y:S01]  /*0650*/  UMOV UR4, 0x400 ;  /* 0x0000040000047882 */ /* 0x000fe20000000000 */
[----:B--2---:R-:W-:Y:S01]  /*0660*/  VIADD R6, R6, UR9 ;  /* 0x0000000906067c36 */ /* 0x004fe20008000000 */
[----:B------:R-:W-:Y:S01]  /*0670*/  BSSY.RECONVERGENT B1, `(.L_x_14) ;  /* 0x00000e5000017945 */ /* 0x000fe20003800200 */
[----:B------:R-:W-:Y:S01]  /*0680*/  IMAD.U32 R7, RZ, RZ, UR4 ;  /* 0x00000004ff077e24 */ /* 0x000fe2000f8e00ff */
[----:B------:R-:W1:Y:S02]  /*0690*/  LDS R2, [R2] ;  /* 0x0000000002027984 */ /* 0x000e640000000800 */
[----:B------:R-:W-:Y:S02]  /*06a0*/  ISETP.GE.AND P0, PT, R6, R5, PT ;  /* 0x000000050600720c */ /* 0x000fe40003f06270 */
[----:B0-----:R-:W-:-:S05]  /*06b0*/  LEA R11, R8, R7, 0x18 ;  /* 0x00000007080b7211 */ /* 0x001fca00078ec0ff */
[----:B-1----:R-:W-:-:S05]  /*06c0*/  IMAD R11, R2, 0x4, R11 ;  /* 0x00000004020b7824 */ /* 0x002fca00078e020b */
[----:B------:R-:W-:Y:S04]  /*06d0*/  LDS R9, [R11] ;  /* 0x000000000b097984 */ /* 0x000fe80000000800 */
[----:B------:R-:W0:Y:S02]  /*06e0*/  LDS R10, [R11+0x4] ;  /* 0x000004000b0a7984 */ /* 0x000e240000000800 */
[----:B0-----:R-:W-:-:S13]  /*06f0*/  ISETP.GE.AND P1, PT, R9, R10, PT ;  /* 0x0000000a0900720c */ /* 0x001fda0003f26270 */
[----:B------:R-:W-:Y:S05]  /*0700*/  @P1 BRA `(.L_x_15) ;  /* 0x0000000c006c1947 */ /* 0x000fea0003800000 */
[--C-:B------:R-:W-:Y:S01]  /*0710*/  IMAD.IADD R13, R10, 0x1, -R9.reuse ;  /* 0x000000010a0d7824 */ /* 0x100fe200078e0a09 */
[----:B------:R-:W-:Y:S01]  /*0720*/  BSSY.RECONVERGENT B0, `(.L_x_16) ;  /* 0x0000059000007945 */ /* 0x000fe20003800200 */
[----:B------:R-:W-:-:S03]  /*0730*/  IMAD.MOV.U32 R15, RZ, RZ, R9 ;  /* 0x000000ffff0f7224 */ /* 0x000fc600078e0009 */
[----:B------:R-:W-:-:S13]  /*0740*/  LOP3.LUT P1, R13, R13, 0x3, RZ, 0xc0, !PT ;  /* 0x000000030d0d7812 */ /* 0x000fda000782c0ff */
[----:B------:R-:W-:Y:S05]  /*0750*/  @!P1 BRA `(.L_x_17) ;  /* 0x0000000400549947 */ /* 0x000fea0003800000 */
[C---:B------:R-:W-:Y:S01]  /*0760*/  VIADD R11, R7.reuse, 0x1004 ;  /* 0x00001004070b7836 */ /* 0x040fe20000000000 */
[----:B------:R-:W-:Y:S01]  /*0770*/  BSSY.RECONVERGENT B3, `(.L_x_18) ;  /* 0x000001d000037945 */ /* 0x000fe20003800200 */
[----:B------:R-:W-:Y:S01]  /*0780*/  VIADD R17, R7, 0x5004 ;  /* 0x0000500407117836 */ /* 0x000fe20000000000 */
[----:B------:R-:W-:Y:S02]  /*0790*/  ISETP.NE.AND P2, PT, R13, 0x1, PT ;  /* 0x000000010d00780c */ /* 0x000fe40003f45270 */
[C---:B------:R-:W-:Y:S02]  /*07a0*/  LEA R2, R8.reuse, R11, 0x18 ;  /* 0x0000000b08027211 */ /* 0x040fe400078ec0ff */
[----:B------:R-:W-:-:S03]  /*07b0*/  LEA R12, R8, R17, 0x18 ;  /* 0x00000011080c7211 */ /* 0x000fc600078ec0ff */
[----:B------:R-:W-:Y:S02]  /*07c0*/  IMAD R11, R9, 0x4, R2 ;  /* 0x00000004090b7824 */ /* 0x000fe400078e0202 */
[----:B------:R-:W-:-:S03]  /*07d0*/  IMAD.MOV.U32 R2, RZ, RZ, -0x1 ;  /* 0xffffffffff027424 */ /* 0x000fc600078e00ff */
[----:B------:R-:W0:Y:S02]  /*07e0*/  LDS R15, [R11] ;  /* 0x000000000b0f7984 */ /* 0x000e240000000800 */
[----:B0-----:R-:W-:-:S06]  /*07f0*/  IMAD R14, R15, 0x4, R12 ;  /* 0x000000040f0e7824 */ /* 0x001fcc00078e020c */
[----:B------:R-:W0:Y:S02]  /*0800*/  ATOMS.CAS R14, [R14], R2, R3 ;  /* 0x000000020e0e738d */ /* 0x000e240000000003 */
[----:B0-----:R-:W-:-:S13]  /*0810*/  ISETP.NE.AND P1, PT, R14, -0x1, PT ;  /* 0xffffffff0e00780c */ /* 0x001fda0003f25270 */
[----:B------:R-:W-:Y:S05]  /*0820*/  @P1 BRA `(.L_x_19) ;  /* 0x0000000000441947 */ /* 0x000fea0003800000 */
[----:B------:R-:W0:Y:S01]  /*0830*/  S2R R17, SR_LANEID ;  /* 0x0000000000117919 */ /* 0x000e220000000000 */
[----:B------:R-:W-:Y:S02]  /*0840*/  VOTEU.ANY UR4, UPT, PT ;  /* 0x0000000000047886 */ /* 0x000fe400038e0100 */
[----:B------:R-:W0:Y:S01]  /*0850*/  FLO.U32 R18, UR4 ;  /* 0x0000000400127d00 */ /* 0x000e2200080e0000 */
[----:B------:R-:W1:Y:S07]  /*0860*/  S2R R19, SR_LTMASK ;  /* 0x0000000000137919 */ /* 0x000e6e0000003900 */
[----:B------:R-:W2:Y:S01]  /*0870*/  POPC R16, UR4 ;  /* 0x0000000400107d09 */ /* 0x000ea20008000000 */
[----:B0-----:R-:W-:Y:S01]  /*0880*/  ISETP.EQ.U32.AND P1, PT, R18, R17, PT ;  /* 0x000000111200720c */ /* 0x001fe20003f22070 */
[----:B------:R-:W-:Y:S01]  /*0890*/  VIADD R17, R7, 0x8008 ;  /* 0x0000800807117836 */ /* 0x000fe20000000000 */
[----:B-1----:R-:W-:Y:S01]  /*08a0*/  LOP3.LUT R20, R19, UR4, RZ, 0xc0, !PT ;  /* 0x0000000413147c12 */ /* 0x002fe2000f8ec0ff */
[----:B------:R-:W-:-:S03]  /*08b0*/  VIADD R19, R7, 0x7004 ;  /* 0x0000700407137836 */ /* 0x000fc60000000000 */
[C---:B------:R-:W-:Y:S01]  /*08c0*/  LEA R17, R8.reuse, R17, 0x18 ;  /* 0x0000001108117211 */ /* 0x040fe200078ec0ff */
[----:B------:R-:W0:Y:S01]  /*08d0*/  POPC R21, R20 ;  /* 0x0000001400157309 */ /* 0x000e220000000000 */
[----:B------:R-:W-:-:S05]  /*08e0*/  LEA R19, R8, R19, 0x18 ;  /* 0x0000001308137211 */ /* 0x000fca00078ec0ff */
[----:B--2---:R-:W1:Y:S04]  /*08f0*/  @P1 ATOMS.ADD R17, [R17], R16 ;  /* 0x000000101111138c */ /* 0x004e680000000000 */
[----:B-1----:R-:W0:Y:S02]  /*0900*/  SHFL.IDX PT, R14, R17, R18, 0x1f ;  /* 0x00001f12110e7589 */ /* 0x002e2400000e0000 */
[----:B0-----:R-:W-:-:S05]  /*0910*/  IADD3 R14, PT, PT, R14, R21, RZ ;  /* 0x000000150e0e7210 */ /* 0x001fca0007ffe0ff */
[----:B------:R-:W-:-:S05]  /*0920*/  IMAD R14, R14, 0x4, R19 ;  /* 0x000000040e0e7824 */ /* 0x000fca00078e0213 */
[----:B------:R0:W-:Y:S02]  /*0930*/  STS [R14], R15 ;  /* 0x0000000f0e007388 */ /* 0x0001e40000000800 */
.L_x_19:
[----:B------:R-:W-:Y:S05]  /*0940*/  BSYNC.RECONVERGENT B3 ;  /* 0x0000000000037941 */ /* 0x000fea0003800200 */
.L_x_18:
[----:B0-----:R-:W-:Y:S01]  /*0950*/  VIADD R15, R9, 0x1 ;  /* 0x00000001090f7836 */ /* 0x001fe20000000000 */
[----:B------:R-:W-:Y:S06]  /*0960*/  @!P2 BRA `(.L_x_17) ;  /* 0x0000000000d0a947 */ /* 0x000fec0003800000 */
[----:B------:R-:W0:Y:S01]  /*0970*/  LDS R15, [R11+0x4] ;  /* 0x000004000b0f7984 */ /* 0x000e220000000800 */
[----:B------:R-:W-:Y:S01]  /*0980*/  BSSY.RECONVERGENT B3, `(.L_x_20) ;  /* 0x0000017000037945 */ /* 0x000fe20003800200 */
[----:B------:R-:W-:Y:S01]  /*0990*/  ISETP.NE.AND P2, PT, R13, 0x2, PT ;  /* 0x000000020d00780c */ /* 0x000fe20003f45270 */
[----:B0-----:R-:W-:-:S06]  /*09a0*/  IMAD R14, R15, 0x4, R12 ;  /* 0x000000040f0e7824 */ /* 0x001fcc00078e020c */
[----:B------:R-:W0:Y:S02]  /*09b0*/  ATOMS.CAS R14, [R14], R2, R3 ;  /* 0x000000020e0e738d */ /* 0x000e240000000003 */
[----:B0-----:R-:W-:-:S13]  /*09c0*/  ISETP.NE.AND P1, PT, R14, -0x1, PT ;  /* 0xffffffff0e00780c */ /* 0x001fda0003f25270 */
[----:B------:R-:W-:Y:S05]  /*09d0*/  @P1 BRA `(.L_x_21) ;  /* 0x0000000000441947 */ /* 0x000fea0003800000 */
[----:B------:R-:W0:Y:S01]  /*09e0*/  S2R R14, SR_LANEID ;  /* 0x00000000000e7919 */ /* 0x000e220000000000 */
[----:B------:R-:W-:Y:S01]  /*09f0*/  VOTEU.ANY UR4, UPT, PT ;  /* 0x0000000000047886 */ /* 0x000fe200038e0100 */
[C---:B------:R-:W-:Y:S01]  /*0a00*/  VIADD R13, R7.reuse, 0x8008 ;  /* 0x00008008070d7836 */ /* 0x040fe20000000000 */
[----:B------:R-:W0:Y:S01]  /*0a10*/  FLO.U32 R17, UR4 ;  /* 0x0000000400117d00 */ /* 0x000e2200080e0000 */
[----:B------:R-:W1:Y:S01]  /*0a20*/  S2R R18, SR_LTMASK ;  /* 0x0000000000127919 */ /* 0x000e620000003900 */
[----:B------:R-:W-:Y:S02]  /*0a30*/  VIADD R21, R7, 0x7004 ;  /* 0x0000700407157836 */ /* 0x000fe40000000000 */
[----:B------:R-:W-:-:S04]  /*0a40*/  LEA R19, R8, R13, 0x18 ;  /* 0x0000000d08137211 */ /* 0x000fc800078ec0ff */
[----:B------:R-:W2:Y:S01]  /*0a50*/  POPC R16, UR4 ;  /* 0x0000000400107d09 */ /* 0x000ea20008000000 */
[----:B0-----:R-:W-:Y:S02]  /*0a60*/  ISETP.EQ.U32.AND P1, PT, R17, R14, PT ;  /* 0x0000000e1100720c */ /* 0x001fe40003f22070 */
[----:B------:R-:W-:Y:S02]  /*0a70*/  LEA R14, R8, R21, 0x18 ;  /* 0x00000015080e7211 */ /* 0x000fe400078ec0ff */
[----:B-1----:R-:W-:-:S06]  /*0a80*/  LOP3.LUT R18, R18, UR4, RZ, 0xc0, !PT ;  /* 0x0000000412127c12 */ /* 0x002fcc000f8ec0ff */
[----:B------:R-:W0:Y:S03]  /*0a90*/  POPC R18, R18 ;  /* 0x0000001200127309 */ /* 0x000e260000000000 */
[----:B--2---:R-:W1:Y:S04]  /*0aa0*/  @P1 ATOMS.ADD R16, [R19], R16 ;  /* 0x000000101310138c */ /* 0x004e680000000000 */
[----:B-1----:R-:W0:Y:S02]  /*0ab0*/  SHFL.IDX PT, R13, R16, R17, 0x1f ;  /* 0x00001f11100d7589 */ /* 0x002e2400000e0000 */
[----:B0-----:R-:W-:-:S04]  /*0ac0*/  IMAD.IADD R13, R13, 0x1, R18 ;  /* 0x000000010d0d7824 */ /* 0x001fc800078e0212 */
[----:B------:R-:W-:-:S05]  /*0ad0*/  IMAD R14, R13, 0x4, R14 ;  /* 0x000000040d0e7824 */ /* 0x000fca00078e020e */
[----:B------:R0:W-:Y:S02]  /*0ae0*/  STS [R14], R15 ;  /* 0x0000000f0e007388 */ /* 0x0001e40000000800 */
.L_x_21:
[----:B------:R-:W-:Y:S05]  /*0af0*/  BSYNC.RECONVERGENT B3 ;  /* 0x0000000000037941 */ /* 0x000fea0003800200 */
.L_x_20:
[----:B0-----:R-:W-:Y:S01]  /*0b00*/  VIADD R15, R9, 0x2 ;  /* 0x00000002090f7836 */ /* 0x001fe20000000000 */
[----:B------:R-:W-:Y:S06]  /*0b10*/  @!P2 BRA `(.L_x_17) ;  /* 0x000000000064a947 */ /* 0x000fec0003800000 */
[----:B------:R-:W0:Y:S01]  /*0b20*/  LDS R15, [R11+0x8] ;  /* 0x000008000b0f7984 */ /* 0x000e220000000800 */
[----:B------:R-:W-:Y:S01]  /*0b30*/  BSSY.RECONVERGENT B3, `(.L_x_22) ;  /* 0x0000016000037945 */ /* 0x000fe20003800200 */
[----:B0-----:R-:W-:-:S06]  /*0b40*/  IMAD R12, R15, 0x4, R12 ;  /* 0x000000040f0c7824 */ /* 0x001fcc00078e020c */
[----:B------:R-:W0:Y:S02]  /*0b50*/  ATOMS.CAS R12, [R12], R2, R3 ;  /* 0x000000020c0c738d */ /* 0x000e240000000003 */
[----:B0-----:R-:W-:-:S13]  /*0b60*/  ISETP.NE.AND P1, PT, R12, -0x1, PT ;  /* 0xffffffff0c00780c */ /* 0x001fda0003f25270 */
[----:B------:R-:W-:Y:S05]  /*0b70*/  @P1 BRA `(.L_x_23) ;  /* 0x0000000000441947 */ /* 0x000fea0003800000 */
[----:B------:R-:W0:Y:S01]  /*0b80*/  S2R R13, SR_LANEID ;  /* 0x00000000000d7919 */ /* 0x000e220000000000 */
[----:B------:R-:W-:Y:S01]  /*0b90*/  VOTEU.ANY UR4, UPT, PT ;  /* 0x0000000000047886 */ /* 0x000fe200038e0100 */
[----:B------:R-:W-:Y:S01]  /*0ba0*/  VIADD R17, R7, 0x7004 ;  /* 0x0000700407117836 */ /* 0x000fe20000000000 */
[----:B------:R-:W0:Y:S04]  /*0bb0*/  FLO.U32 R12, UR4 ;  /* 0x00000004000c7d00 */ /* 0x000e2800080e0000 */
[----:B------:R-:W-:-:S04]  /*0bc0*/  LEA R17, R8, R17, 0x18 ;  /* 0x0000001108117211 */ /* 0x000fc800078ec0ff */
[----:B------:R-:W1:Y:S01]  /*0bd0*/  POPC R11, UR4 ;  /* 0x00000004000b7d09 */ /* 0x000e620008000000 */
[----:B0-----:R-:W-:Y:S01]  /*0be0*/  ISETP.EQ.U32.AND P1, PT, R12, R13, PT ;  /* 0x0000000d0c00720c */ /* 0x001fe20003f22070 */
[----:B------:R-:W-:-:S05]  /*0bf0*/  VIADD R13, R7, 0x8008 ;  /* 0x00008008070d7836 */ /* 0x000fca0000000000 */
[----:B------:R-:W-:Y:S02]  /*0c00*/  LEA R14, R8, R13, 0x18 ;  /* 0x0000000d080e7211 */ /* 0x000fe400078ec0ff */
[----:B------:R-:W0:Y:S05]  /*0c10*/  S2R R13, SR_LTMASK ;  /* 0x00000000000d7919 */ /* 0x000e2a0000003900 */
[----:B-1----:R-:W1:Y:S04]  /*0c20*/  @P1 ATOMS.ADD R11, [R14], R11 ;  /* 0x0000000b0e0b138c */ /* 0x002e680000000000 */
[----:B-1----:R-:W1:Y:S01]  /*0c30*/  SHFL.IDX PT, R2, R11, R12, 0x1f ;  /* 0x00001f0c0b027589 */ /* 0x002e6200000e0000 */
[----:B0-----:R-:W-:-:S06]  /*0c40*/  LOP3.LUT R13, R13, UR4, RZ, 0xc0, !PT ;  /* 0x000000040d0d7c12 */ /* 0x001fcc000f8ec0ff */
[----:B------:R-:W1:Y:S02]  /*0c50*/  POPC R13, R13 ;  /* 0x0000000d000d7309 */ /* 0x000e640000000000 */
[----:B-1----:R-:W-:-:S04]  /*0c60*/  IMAD.IADD R2, R2, 0x1, R13 ;  /* 0x0000000102027824 */ /* 0x002fc800078e020d */
[----:B------:R-:W-:-:S05]  /*0c70*/  IMAD R2, R2, 0x4, R17 ;  /* 0x0000000402027824 */ /* 0x000fca00078e0211 */
[----:B------:R0:W-:Y:S02]  /*0c80*/  STS [R2], R15 ;  /* 0x0000000f02007388 */ /* 0x0001e40000000800 */
.L_x_23:
[----:B------:R-:W-:Y:S05]  /*0c90*/  BSYNC.RECONVERGENT B3 ;  /* 0x0000000000037941 */ /* 0x000fea0003800200 */
.L_x_22:
[----:B0-----:R-:W-:-:S07]  /*0ca0*/  VIADD R15, R9, 0x3 ;  /* 0x00000003090f7836 */ /* 0x001fce0000000000 */
.L_x_17:
[----:B------:R-:W-:Y:S05]  /*0cb0*/  BSYNC.RECONVERGENT B0 ;  /* 0x0000000000007941 */ /* 0x000fea0003800200 */
.L_x_16:
[----:B------:R-:W-:-:S05]  /*0cc0*/  IMAD.IADD R2, R9, 0x1, -R10 ;  /* 0x0000000109027824 */ /* 0x000fca00078e0a0a */
[----:B------:R-:W-:-:S13]  /*0cd0*/  ISETP.GT.U32.AND P1, PT, R2, -0x4, PT ;  /* 0xfffffffc0200780c */ /* 0x000fda0003f24070 */
[----:B------:R-:W-:Y:S05]  /*0ce0*/  @P1 BRA `(.L_x_15) ;  /* 0x0000000400f41947 */ /* 0x000fea0003800000 */
[----:B------:R-:W-:Y:S02]  /*0cf0*/  VIADD R9, R7, 0x1004 ;  /* 0x0000100407097836 */ /* 0x000fe40000000000 */
[----:B------:R-:W-:-:S03]  /*0d00*/  IMAD.IADD R10, R15, 0x1, -R10 ;  /* 0x000000010f0a7824 */ /* 0x000fc600078e0a0a */
[----:B------:R-:W-:Y:S01]  /*0d10*/  LEA R2, R8, R9, 0x18 ;  /* 0x0000000908027211 */ /* 0x000fe200078ec0ff */
[----:B------:R-:W-:-:S04]  /*0d20*/  VIADD R9, R7, 0x5004 ;  /* 0x0000500407097836 */ /* 0x000fc80000000000 */
[----:B------:R-:W-:Y:S01]  /*0d30*/  IMAD R2, R15, 0x4, R2 ;  /* 0x000000040f027824 */ /* 0x000fe200078e0202 */
[----:B------:R-:W-:-:S03]  /*0d40*/  LEA R8, R8, R9, 0x18 ;  /* 0x0000000908087211 */ /* 0x000fc600078ec0ff */
[----:B------:R-:W-:-:S07]  /*0d50*/  VIADD R2, R2, 0x8 ;  /* 0x0000000802027836 */ /* 0x000fce0000000000 */
.L_x_32:
[----:B0-----:R-:W0:Y:S01]  /*0d60*/  LDS R15, [R2+-0x8] ;  /* 0xfffff800020f7984 */ /* 0x001e220000000800 */
[----:B------:R-:W-:Y:S01]  /*0d70*/  MOV R12, 0xffffffff ;  /* 0xffffffff000c7802 */ /* 0x000fe20000000f00 */
[----:B------:R-:W-:Y:S01]  /*0d80*/  IMAD.MOV.U32 R13, RZ, RZ, R3 ;  /* 0x000000ffff0d7224 */ /* 0x000fe200078e0003 */
[----:B------:R-:W-:Y:S01]  /*0d90*/  BSSY.RECONVERGENT B0, `(.L_x_24) ;  /* 0x0000017000007945 */ /* 0x000fe20003800200 */
        /* <DEDUP_REMOVED lines=8> */
[----:B------:R-:W1:Y:S01]  /*0e20*/  S2R R16, SR_CgaCtaId ;  /* 0x0000000000107919 */ /* 0x000e620000008800 */
[----:B------:R-:W2:Y:S06]  /*0e30*/  S2R R13, SR_LTMASK ;  /* 0x00000000000d7919 */ /* 0x000eac0000003900 */
[----:B------:R-:W3:Y:S01]  /*0e40*/  POPC R11, UR4 ;  /* 0x00000004000b7d09 */ /* 0x000ee20008000000 */
[----:B0-----:R-:W-:Y:S01]  /*0e50*/  ISETP.EQ.U32.AND P1, PT, R12, R9, PT ;  /* 0x000000090c00720c */ /* 0x001fe20003f22070 */
[----:B------:R-:W-:-:S05]  /*0e60*/  VIADD R9, R7, 0x8008 ;  /* 0x0000800807097836 */ /* 0x000fca0000000000 */
[C---:B-1----:R-:W-:Y:S02]  /*0e70*/  LEA R18, R16.reuse, R9, 0x18 ;  /* 0x0000000910127211 */ /* 0x042fe400078ec0ff */
[----:B--2---:R-:W-:Y:S02]  /*0e80*/  LOP3.LUT R13, R13, UR4, RZ, 0xc0, !PT ;  /* 0x000000040d0d7c12 */ /* 0x004fe4000f8ec0ff */
[----:B------:R-:W-:Y:S02]  /*0e90*/  LEA R16, R16, R17, 0x18 ;  /* 0x0000001110107211 */ /* 0x000fe400078ec0ff */
[----:B------:R-:W0:Y:S01]  /*0ea0*/  POPC R14, R13 ;  /* 0x0000000d000e7309 */ /* 0x000e220000000000 */
[----:B---3--:R-:W1:Y:S04]  /*0eb0*/  @P1 ATOMS.ADD R11, [R18], R11 ;  /* 0x0000000b120b138c */ /* 0x008e680000000000 */
[----:B-1----:R-:W0:Y:S02]  /*0ec0*/  SHFL.IDX PT, R9, R11, R12, 0x1f ;  /* 0x00001f0c0b097589 */ /* 0x002e2400000e0000 */
[----:B0-----:R-:W-:-:S04]  /*0ed0*/  IMAD.IADD R9, R9, 0x1, R14 ;  /* 0x0000000109097824 */ /* 0x001fc800078e020e */
[----:B------:R-:W-:-:S05]  /*0ee0*/  IMAD R9, R9, 0x4, R16 ;  /* 0x0000000409097824 */ /* 0x000fca00078e0210 */
[----:B------:R0:W-:Y:S02]  /*0ef0*/  STS [R9], R15 ;  /* 0x0000000f09007388 */ /* 0x0001e40000000800 */
.L_x_25:
[----:B------:R-:W-:Y:S05]  /*0f00*/  BSYNC.RECONVERGENT B0 ;  /* 0x0000000000007941 */ /* 0x000fea0003800200 */
.L_x_24:
[----:B0-----:R-:W0:Y:S01]  /*0f10*/  LDS R15, [R2+-0x4] ;  /* 0xfffffc00020f7984 */ /* 0x001e220000000800 */
[----:B------:R-:W-:Y:S01]  /*0f20*/  IMAD.MOV.U32 R12, RZ, RZ, -0x1 ;  /* 0xffffffffff0c7424 */ /* 0x000fe200078e00ff */
[----:B------:R-:W-:Y:S01]  /*0f30*/  BSSY.RECONVERGENT B0, `(.L_x_26) ;  /* 0x000001a000007945 */ /* 0x000fe20003800200 */
[----:B------:R-:W-:Y:S02]  /*0f40*/  IMAD.MOV.U32 R13, RZ, RZ, R3 ;  /* 0x000000ffff0d7224 */ /* 0x000fe400078e0003 */
[----:B0-----:R-:W-:-:S06]  /*0f50*/  IMAD R9, R15, 0x4, R8 ;  /* 0x000000040f097824 */ /* 0x001fcc00078e0208 */
[----:B------:R-:W0:Y:S02]  /*0f60*/  ATOMS.CAS R9, [R9], R12, R13 ;  /* 0x0000000c0909738d */ /* 0x000e24000000000d */
[----:B0-----:R-:W-:-:S13]  /*0f70*/  ISETP.NE.AND P1, PT, R9, -0x1, PT ;  /* 0xffffffff0900780c */ /* 0x001fda0003f25270 */
[----:B------:R-:W-:Y:S05]  /*0f80*/  @P1 BRA `(.L_x_27) ;  /* 0x0000000000501947 */ /* 0x000fea0003800000 */
[----:B------:R-:W0:Y:S01]  /*0f90*/  S2R R7, SR_LANEID ;  /* 0x0000000000077919 */ /* 0x000e220000000000 */
[----:B------:R-:W-:Y:S01]  /*0fa0*/  VOTEU.ANY UR4, UPT, PT ;  /* 0x0000000000047886 */ /* 0x000fe200038e0100 */
[----:B------:R-:W-:Y:S01]  /*0fb0*/  UMOV UR6, 0x400 ;  /* 0x0000040000067882 */ /* 0x000fe20000000000 */
[----:B------:R-:W0:Y:S01]  /*0fc0*/  FLO.U32 R12, UR4 ;  /* 0x00000004000c7d00 */ /* 0x000e2200080e0000 */
[----:B------:R-:W1:Y:S01]  /*0fd0*/  S2R R16, SR_CgaCtaId ;  /* 0x0000000000107919 */ /* 0x000e620000008800 */
[----:B------:R-:W2:Y:S06]  /*0fe0*/  S2R R13, SR_LTMASK ;  /* 0x00000000000d7919 */ /* 0x000eac0000003900 */
[----:B------:R-:W3:Y:S01]  /*0ff0*/  POPC R11, UR4 ;  /* 0x00000004000b7d09 */ /* 0x000ee20008000000 */
[----:B0-----:R-:W-:Y:S01]  /*1000*/  ISETP.EQ.U32.AND P1, PT, R12, R7, PT ;  /* 0x000000070c00720c */ /* 0x001fe20003f22070 */
[----:B------:R-:W-:-:S04]  /*1010*/  IMAD.U32 R7, RZ, RZ, UR6 ;  /* 0x00000006ff077e24 */ /* 0x000fc8000f8e00ff */
[C---:B------:R-:W-:Y:S02]  /*1020*/  VIADD R9, R7.reuse, 0x8008 ;  /* 0x0000800807097836 */ /* 0x040fe40000000000 */
[----:B------:R-:W-:Y:S01]  /*1030*/  VIADD R17, R7, 0x7004 ;  /* 0x0000700407117836 */ /* 0x000fe20000000000 */
[----:B--2---:R-:W-:Y:S02]  /*1040*/  LOP3.LUT R13, R13, UR4, RZ, 0xc0, !PT ;  /* 0x000000040d0d7c12 */ /* 0x004fe4000f8ec0ff */
[C---:B-1----:R-:W-:Y:S02]  /*1050*/  LEA R18, R16.reuse, R9, 0x18 ;  /* 0x0000000910127211 */ /* 0x042fe400078ec0ff */
[----:B------:R-:W0:Y:S01]  /*1060*/  POPC R14, R13 ;  /* 0x0000000d000e7309 */ /* 0x000e220000000000 */
[----:B------:R-:W-:Y:S02]  /*1070*/  LEA R16, R16, R17, 0x18 ;  /* 0x0000001110107211 */ /* 0x000fe400078ec0ff */
[----:B---3--:R-:W1:Y:S04]  /*1080*/  @P1 ATOMS.ADD R11, [R18], R11 ;  /* 0x0000000b120b138c */ /* 0x008e680000000000 */
[----:B-1----:R-:W0:Y:S02]  /*1090*/  SHFL.IDX PT, R9, R11, R12, 0x1f ;  /* 0x00001f0c0b097589 */ /* 0x002e2400000e0000 */
[----:B0-----:R-:W-:-:S04]  /*10a0*/  IMAD.IADD R9, R9, 0x1, R14 ;  /* 0x0000000109097824 */ /* 0x001fc800078e020e */
[----:B------:R-:W-:-:S05]  /*10b0*/  IMAD R9, R9, 0x4, R16 ;  /* 0x0000000409097824 */ /* 0x000fca00078e0210 */
[----:B------:R0:W-:Y:S02]  /*10c0*/  STS [R9], R15 ;  /* 0x0000000f09007388 */ /* 0x0001e40000000800 */
.L_x_27:
[----:B------:R-:W-:Y:S05]  /*10d0*/  BSYNC.RECONVERGENT B0 ;  /* 0x0000000000007941 */ /* 0x000fea0003800200 */
.L_x_26:
[----:B0-----:R-:W0:Y:S01]  /*10e0*/  LDS R15, [R2] ;  /* 0x00000000020f7984 */ /* 0x001e220000000800 */
        /* <DEDUP_REMOVED lines=16> */
[C---:B------:R-:W-:Y:S01]  /*11f0*/  VIADD R9, R7.reuse, 0x8008 ;  /* 0x0000800807097836 */ /* 0x040fe20000000000 */
[----:B------:R-:W-:Y:S02]  /*1200*/  IADD3 R17, PT, PT, R7, 0x7004, RZ ;  /* 0x0000700407117810 */ /* 0x000fe40007ffe0ff */
        /* <DEDUP_REMOVED lines=9> */
.L_x_29:
[----:B------:R-:W-:Y:S05]  /*12a0*/  BSYNC.RECONVERGENT B0 ;  /* 0x0000000000007941 */ /* 0x000fea0003800200 */
.L_x_28:
[----:B0-----:R-:W0:Y:S01]  /*12b0*/  LDS R15, [R2+0x4] ;  /* 0x00000400020f7984 */ /* 0x001e220000000800 */
[----:B------:R-:W-:Y:S01]  /*12c0*/  IMAD.MOV.U32 R12, RZ, RZ, -0x1 ;  /* 0xffffffffff0c7424 */ /* 0x000fe200078e00ff */
[----:B------:R-:W-:Y:S01]  /*12d0*/  BSSY.RECONVERGENT B0, `(.L_x_30) ;  /* 0x000001c000007945 */ /* 0x000fe20003800200 */
[----:B------:R-:W-:Y:S02]  /*12e0*/  IMAD.MOV.U32 R13, RZ, RZ, R3 ;  /* 0x000000ffff0d7224 */ /* 0x000fe400078e0003 */
[----:B------:R-:W-:-:S05]  /*12f0*/  VIADD R10, R10, 0x4 ;  /* 0x000000040a0a7836 */ /* 0x000fca0000000000 */
[----:B------:R-:W-:Y:S01]  /*1300*/  ISETP.NE.AND P2, PT, R10, RZ, PT ;  /* 0x000000ff0a00720c */ /* 0x000fe20003f45270 */
        /* <DEDUP_REMOVED lines=24> */
.L_x_31:
[----:B------:R-:W-:Y:S05]  /*1490*/  BSYNC.RECONVERGENT B0 ;  /* 0x0000000000007941 */ /* 0x000fea0003800200 */
.L_x_30:
[----:B------:R-:W-:Y:S01]  /*14a0*/  VIADD R2, R2, 0x10 ;  /* 0x0000001002027836 */ /* 0x000fe20000000000 */
[----:B------:R-:W-:Y:S06]  /*14b0*/  @P2 BRA `(.L_x_32) ;  /* 0xfffffff800282947 */ /* 0x000fec000383ffff */
.L_x_15:
[----:B------:R-:W-:Y:S05]  /*14c0*/  BSYNC.RECONVERGENT B1 ;  /* 0x0000000000017941 */ /* 0x000fea0003800200 */
.L_x_14:
[----:B------:R-:W-:Y:S05]  /*14d0*/  @!P0 BRA `(.L_x_33) ;  /* 0xfffffff000548947 */ /* 0x000fea000383ffff */
.L_x_13:
[----:B--2---:R-:W-:Y:S05]  /*14e0*/  BSYNC.RECONVERGENT B2 ;  /* 0x0000000000027941 */ /* 0x004fea0003800200 */
.L_x_12:
[----:B------:R-:W-:Y:S01]  /*14f0*/  BAR.SYNC.DEFER_BLOCKING 0x0 ;  /* 0x0000000000007b1d */ /* 0x000fe20000010000 */
[----:B------:R-:W-:-:S05]  /*1500*/  ISETP.NE.AND P0, PT, R0, RZ, PT ;  /* 0x000000ff0000720c */ /* 0x000fca0003f05270 */
[----:B------:R-:W-:Y:S08]  /*1510*/  BSSY.RECONVERGENT B0, `(.L_x_34) ;  /* 0x0000078000007945 */ /* 0x000ff00003800200 */
[----:B------:R-:W-:Y:S05]  /*1520*/  @P0 BRA `(.L_x_35) ;  /* 0x0000000400d80947 */ /* 0x000fea0003800000 */
[----:B------:R-:W1:Y:S01]  /*1530*/  S2UR UR8, SR_CgaCtaId ;  /* 0x00000000000879c3 */ /* 0x000e620000008800 */
[----:B------:R-:W-:Y:S02]  /*1540*/  UMOV UR7, 0x400 ;  /* 0x0000040000077882 */ /* 0x000fe40000000000 */
[----:B-1----:R-:W-:-:S09]  /*1550*/  ULEA UR14, UR8, UR7, 0x18 ;  /* 0x00000007080e7291 */ /* 0x002fd2000f8ec0ff */
[----:B------:R-:W1:Y:S02]  /*1560*/  LDS R2, [UR14+0x8008] ;  /* 0x0080080eff027984 */ /* 0x000e640008000800 */
[----:B-1----:R-:W-:-:S13]  /*1570*/  ISETP.GE.AND P0, PT, R2, 0x1, PT ;  /* 0x000000010200780c */ /* 0x002fda0003f06270 */
[----:B------:R-:W-:Y:S05]  /*1580*/  @!P0 BRA `(.L_x_36) ;  /* 0x0000000400b88947 */ /* 0x000fea0003800000 */
[C---:B------:R-:W-:Y:S01]  /*1590*/  ISETP.GE.U32.AND P0, PT, R2.reuse, 0x4, PT ;  /* 0x000000040200780c */ /* 0x040fe20003f06070 */
[----:B------:R-:W-:Y:S01]  /*15a0*/  IMAD.MOV.U32 R3, RZ, RZ, RZ ;  /* 0x000000ffff037224 */ /* 0x000fe200078e00ff */
[----:B------:R-:W-:-:S11]  /*15b0*/  LOP3.LUT R11, R2, 0x3, RZ, 0xc0, !PT ;  /* 0x00000003020b7812 */ /* 0x000fd600078ec0ff */
[----:B------:R-:W-:Y:S05]  /*15c0*/  @!P0 BRA `(.L_x_37) ;  /* 0x00000004006c8947 */ /* 0x000fea0003800000 */
[----:B------:R-:W-:Y:S01]  /*15d0*/  LOP3.LUT R3, R2, 0x7ffffffc, RZ, 0xc0, !PT ;  /* 0x7ffffffc02037812 */ /* 0x000fe200078ec0ff */
[----:B------:R-:W-:-:S03]  /*15e0*/  UMOV UR4, URZ ;  /* 0x000000ff00047c82 */ /* 0x000fc60008000000 */
[----:B------:R-:W-:-:S13]  /*15f0*/  ISETP.GT.AND P0, PT, R3, RZ, PT ;  /* 0x000000ff0300720c */ /* 0x000fda0003f04270 */
[----:B------:R-:W-:Y:S05]  /*1600*/  @!P0 BRA `(.L_x_38) ;  /* 0x0000000400208947 */ /* 0x000fea0003800000 */
[----:B------:R-:W-:Y:S01]  /*1610*/  VIADD R5, R3, -UR4 ;  /* 0x8000000403057c36 */ /* 0x000fe20008000000 */
[----:B------:R-:W-:-:S04]  /*1620*/  PLOP3.LUT P0, PT, PT, PT, PT, 0x80, 0x8 ;  /* 0x000000000008781c */ /* 0x000fc80003f0f070 */
[----:B------:R-:W-:-:S13]  /*1630*/  ISETP.GT.AND P1, PT, R5, 0xc, PT ;  /* 0x0000000c0500780c */ /* 0x000fda0003f24270 */
[----:B------:R-:W-:Y:S05]  /*1640*/  @!P1 BRA `(.L_x_39) ;  /* 0x0000000000a49947 */ /* 0x000fea0003800000 */
[----:B------:R-:W-:Y:S01]  /*1650*/  UIADD3 UR6, UPT, UPT, UR7, 0x7004, URZ ;  /* 0x0000700407067890 */ /* 0x000fe2000fffe0ff */
[----:B------:R-:W-:Y:S01]  /*1660*/  PLOP3.LUT P0, PT, PT, PT, PT, 0x8, 0x80 ;  /* 0x000000000080781c */ /* 0x000fe20003f0e170 */
[----:B------:R-:W-:Y:S02]  /*1670*/  VIADD R12, R3, 0xfffffff4 ;  /* 0xfffffff4030c7836 */ /* 0x000fe40000000000 */
[----:B------:R-:W-:-:S12]  /*1680*/  ULEA UR6, UR8, UR6, 0x18 ;  /* 0x0000000608067291 */ /* 0x000fd8000f8ec0ff */
.L_x_40:
[----:B------:R-:W-:Y:S02]  /*1690*/  ULEA UR12, UR4, UR6, 0x2 ;  /* 0x00000006040c7291 */ /* 0x000fe4000f8e10ff */
[----:B------:R-:W-:Y:S02]  /*16a0*/  ULEA UR13, UR4, UR5, 0x2 ;  /* 0x00000005040d7291 */ /* 0x000fe4000f8e10ff */
[----:B------:R-:W-:-:S05]  /*16b0*/  UIADD3 UR4, UPT, UPT, UR4, 0x10, URZ ;  /* 0x0000001004047890 */ /* 0x000fca000fffe0ff */
[----:B-1----:R-:W1:Y:S01]  /*16c0*/  LDS R5, [UR12] ;  /* 0x0000000cff057984 */ /* 0x002e620008000800 */
[----:B------:R-:W-:-:S03]  /*16d0*/  ISETP.LE.AND P1, PT, R12, UR4, PT ;  /* 0x000000040c007c0c */ /* 0x000fc6000bf23270 */
[----:B-1----:R-:W-:Y:S04]  /*16e0*/  STS [UR13], R5 ;  /* 0x00000005ff007988 */ /* 0x002fe8000800080d */
[----:B------:R-:W1:Y:S04]  /*16f0*/  LDS R6, [UR12+0x4] ;  /* 0x0000040cff067984 */ /* 0x000e680008000800 */
[----:B-1----:R-:W-:Y:S04]  /*1700*/  STS [UR13+0x4], R6 ;  /* 0x00000406ff007988 */ /* 0x002fe8000800080d */
[----:B------:R-:W1:Y:S04]  /*1710*/  LDS R7, [UR12+0x8] ;  /* 0x0000080cff077984 */ /* 0x000e680008000800 */
[----:B-1----:R-:W-:Y:S04]  /*1720*/  STS [UR13+0x8], R7 ;  /* 0x00000807ff007988 */ /* 0x002fe8000800080d */
[----:B------:R-:W1:Y:S04]  /*1730*/  LDS R8, [UR12+0xc] ;  /* 0x00000c0cff087984 */ /* 0x000e680008000800 */
[----:B-1----:R-:W-:Y:S04]  /*1740*/  STS [UR13+0xc], R8 ;  /* 0x00000c08ff007988 */ /* 0x002fe8000800080d */
[----:B0-----:R-:W0:Y:S04]  /*1750*/  LDS R9, [UR12+0x10] ;  /* 0x0000100cff097984 */ /* 0x001e280008000800 */
[----:B0-----:R-:W-:Y:S04]  /*1760*/  STS [UR13+0x10], R9 ;  /* 0x00001009ff007988 */ /* 0x001fe8000800080d */
[----:B------:R-:W0:Y:S04]  /*1770*/  LDS R10, [UR12+0x14] ;  /* 0x0000140cff0a7984 */ /* 0x000e280008000800 */
        /* <DEDUP_REMOVED lines=20> */
[----:B0-----:R1:W-:Y:S01]  /*18c0*/  STS [UR13+0x3c], R8 ;  /* 0x00003c08ff007988 */ /* 0x0013e2000800080d */
[----:B------:R-:W-:Y:S05]  /*18d0*/  @!P1 BRA `(.L_x_40) ;  /* 0xfffffffc006c9947 */ /* 0x000fea000383ffff */
.L_x_39:
[----:B------:R-:W-:-:S05]  /*18e0*/  VIADD R5, R3, -UR4 ;  /* 0x8000000403057c36 */ /* 0x000fca0008000000 */
[----:B------:R-:W-:-:S13]  /*18f0*/  ISETP.GT.AND P1, PT, R5, 0x4, PT ;  /* 0x000000040500780c */ /* 0x000fda0003f24270 */
[----:B------:R-:W-:Y:S05]  /*1900*/  @!P1 BRA `(.L_x_41) ;  /* 0x0000000000589947 */ /* 0x000fea0003800000 */
[----:B------:R-:W-:Y:S01]  /*1910*/  UIADD3 UR6, UPT, UPT, UR7, 0x7004, URZ ;  /* 0x0000700407067890 */ /* 0x000fe2000fffe0ff */
[----:B------:R-:W-:Y:S01]  /*1920*/  PLOP3.LUT P0, PT, PT, PT, PT, 0x8, 0x80 ;  /* 0x000000000080781c */ /* 0x000fe20003f0e170 */
[----:B------:R-:W-:Y:S02]  /*1930*/  ULEA UR12, UR4, UR5, 0x2 ;  /* 0x00000005040c7291 */ /* 0x000fe4000f8e10ff */
[----:B------:R-:W-:-:S04]  /*1940*/  ULEA UR6, UR8, UR6, 0x18 ;  /* 0x0000000608067291 */ /* 0x000fc8000f8ec0ff */
[----:B------:R-:W-:Y:S02]  /*1950*/  ULEA UR6, UR4, UR6, 0x2 ;  /* 0x0000000604067291 */ /* 0x000fe4000f8e10ff */
[----:B------:R-:W-:-:S07]  /*1960*/  UIADD3 UR4, UPT, UPT, UR4, 0x8, URZ ;  /* 0x0000000804047890 */ /* 0x000fce000fffe0ff */
[----:B------:R-:W2:Y:S04]  /*1970*/  LDS R5, [UR6] ;  /* 0x00000006ff057984 */ /* 0x000ea80008000800 */
[----:B--2---:R-:W-:Y:S04]  /*1980*/  STS [UR12], R5 ;  /* 0x00000005ff007988 */ /* 0x004fe8000800080c */
[----:B------:R-:W2:Y:S04]  /*1990*/  LDS R6, [UR6+0x4] ;  /* 0x00000406ff067984 */ /* 0x000ea80008000800 */
[----:B--2---:R-:W-:Y:S04]  /*19a0*/  STS [UR12+0x4], R6 ;  /* 0x00000406ff007988 */ /* 0x004fe8000800080c */
[----:B------:R-:W2:Y:S04]  /*19b0*/  LDS R7, [UR6+0x8] ;  /* 0x00000806ff077984 */ /* 0x000ea80008000800 */
[----:B--2---:R-:W-:Y:S04]  /*19c0*/  STS [UR12+0x8], R7 ;  /* 0x00000807ff007988 */ /* 0x004fe8000800080c */
[----:B-1----:R-:W1:Y:S04]  /*19d0*/  LDS R8, [UR6+0xc] ;  /* 0x00000c06ff087984 */ /* 0x002e680008000800 */
        /* <DEDUP_REMOVED lines=8> */
[----:B0-----:R2:W-:Y:S02]  /*1a60*/  STS [UR12+0x1c], R6 ;  /* 0x00001c06ff007988 */ /* 0x0015e4000800080c */
.L_x_41:
[----:B------:R-:W-:-:S13]  /*1a70*/  ISETP.NE.OR P0, PT, R3, UR4, P0 ;  /* 0x0000000403007c0c */ /* 0x000fda0008705670 */
[----:B------:R-:W-:Y:S05]  /*1a80*/  @!P0 BRA `(.L_x_37) ;  /* 0x00000000003c8947 */ /* 0x000fea0003800000 */
.L_x_38:
[----:B------:R-:W-:-:S04]  /*1a90*/  UIADD3 UR6, UPT, UPT, UR7, 0x7004, URZ ;  /* 0x0000700407067890 */ /* 0x000fc8000fffe0ff */
[----:B------:R-:W-:-:S12]  /*1aa0*/  ULEA UR6, UR8, UR6, 0x18 ;  /* 0x0000000608067291 */ /* 0x000fd8000f8ec0ff */
.L_x_42:
[----:B------:R-:W-:Y:S02]  /*1ab0*/  ULEA UR12, UR4, UR6, 0x2 ;  /* 0x00000006040c7291 */ /* 0x000fe4000f8e10ff */
[----:B------:R-:W-:Y:S02]  /*1ac0*/  ULEA UR13, UR4, UR5, 0x2 ;  /* 0x00000005040d7291 */ /* 0x000fe4000f8e10ff */
[----:B------:R-:W-:-:S05]  /*1ad0*/  UIADD3 UR4, UPT, UPT, UR4, 0x4, URZ ;  /* 0x0000000404047890 */ /* 0x000fca000fffe0ff */
[----:B---3--:R-:W3:Y:S01]  /*1ae0*/  LDS R5, [UR12] ;  /* 0x0000000cff057984 */ /* 0x008ee20008000800 */
[----:B------:R-:W-:-:S03]  /*1af0*/  ISETP.NE.AND P0, PT, R3, UR4, PT ;  /* 0x0000000403007c0c */ /* 0x000fc6000bf05270 */
[----:B---3--:R-:W-:Y:S04]  /*1b00*/  STS [UR13], R5 ;  /* 0x00000005ff007988 */ /* 0x008fe8000800080d */
[----:B--2---:R-:W2:Y:S04]  /*1b10*/  LDS R6, [UR12+0x4] ;  /* 0x0000040cff067984 */ /* 0x004ea80008000800 */
[----:B--2---:R-:W-:Y:S04]  /*1b20*/  STS [UR13+0x4], R6 ;  /* 0x00000406ff007988 */ /* 0x004fe8000800080d */
[----:B------:R-:W2:Y:S04]  /*1b30*/  LDS R7, [UR12+0x8] ;  /* 0x0000080cff077984 */ /* 0x000ea80008000800 */
[----:B--2---:R-:W-:Y:S04]  /*1b40*/  STS [UR13+0x8], R7 ;  /* 0x00000807ff007988 */ /* 0x004fe8000800080d */
[----:B-1----:R-:W1:Y:S04]  /*1b50*/  LDS R8, [UR12+0xc] ;  /* 0x00000c0cff087984 */ /* 0x002e680008000800 */
[----:B-1----:R3:W-:Y:S01]  /*1b60*/  STS [UR13+0xc], R8 ;  /* 0x00000c08ff007988 */ /* 0x0027e2000800080d */
[----:B------:R-:W-:Y:S05]  /*1b70*/  @P0 BRA `(.L_x_42) ;  /* 0xfffffffc00cc0947 */ /* 0x000fea000383ffff */
.L_x_37:
[----:B------:R-:W-:-:S13]  /*1b80*/  ISETP.NE.AND P0, PT, R11, RZ, PT ;  /* 0x000000ff0b00720c */ /* 0x000fda0003f05270 */
[----:B------:R-:W-:Y:S05]  /*1b90*/  @!P0 BRA `(.L_x_36) ;  /* 0x0000000000348947 */ /* 0x000fea0003800000 */
[----:B------:R-:W-:Y:S01]  /*1ba0*/  UIADD3 UR7, UPT, UPT, UR7, 0x7004, URZ ;  /* 0x0000700407077890 */ /* 0x000fe2000fffe0ff */
[----:B-1-3--:R-:W-:Y:S02]  /*1bb0*/  LEA R8, R3, UR5, 0x2 ;  /* 0x0000000503087c11 */ /* 0x00afe4000f8e10ff */
[----:B------:R-:W-:Y:S01]  /*1bc0*/  ISETP.NE.AND P0, PT, R11, 0x1, PT ;  /* 0x000000010b00780c */ /* 0x000fe20003f05270 */
[----:B------:R-:W-:-:S06]  /*1bd0*/  ULEA UR7, UR8, UR7, 0x18 ;  /* 0x0000000708077291 */ /* 0x000fcc000f8ec0ff */
[----:B--2---:R-:W-:-:S05]  /*1be0*/  LEA R6, R3, UR7, 0x2 ;  /* 0x0000000703067c11 */ /* 0x004fca000f8e10ff */
[----:B------:R-:W1:Y:S04]  /*1bf0*/  LDS R5, [R6] ;  /* 0x0000000006057984 */ /* 0x000e680000000800 */
[----:B-1----:R4:W-:Y:S01]  /*1c00*/  STS [R8], R5 ;  /* 0x0000000508007388 */ /* 0x0029e20000000800 */
[----:B------:R-:W-:Y:S05]  /*1c10*/  @!P0 BRA `(.L_x_36) ;  /* 0x0000000000148947 */ /* 0x000fea0003800000 */
[----:B------:R-:W1:Y:S01]  /*1c20*/  LDS R3, [R6+0x4] ;  /* 0x0000040006037984 */ /* 0x000e620000000800 */
[----:B------:R-:W-:-:S03]  /*1c30*/  ISETP.NE.AND P0, PT, R11, 0x2, PT ;  /* 0x000000020b00780c */ /* 0x000fc60003f05270 */
[----:B-1----:R-:W-:Y:S10]  /*1c40*/  STS [R8+0x4], R3 ;  /* 0x0000040308007388 */ /* 0x002ff40000000800 */
[----:B----4-:R-:W1:Y:S04]  /*1c50*/  @P0 LDS R5, [R6+0x8] ;  /* 0x0000080006050984 */ /* 0x010e680000000800 */
[----:B-1----:R1:W-:Y:S02]  /*1c60*/  @P0 STS [R8+0x8], R5 ;  /* 0x0000080508000388 */ /* 0x0023e40000000800 */
.L_x_36:
[----:B------:R0:W-:Y:S01]  /*1c70*/  STS [UR14+0x8004], R2 ;  /* 0x00800402ff007988 */ /* 0x0001e2000800080e */
[----:B------:R-:W-:-:S07]  /*1c80*/  VIADD R4, R4, 0x1 ;  /* 0x0000000104047836 */ /* 0x000fce0000000000 */
.L_x_35:
[----:B------:R-:W-:Y:S05]  /*1c90*/  BSYNC.RECONVERGENT B0 ;  /* 0x0000000000007941 */ /* 0x000fea0003800200 */
.L_x_34:
[----:B------:R-:W-:Y:S06]  /*1ca0*/  BAR.SYNC.DEFER_BLOCKING 0x0 ;  /* 0x0000000000007b1d */ /* 0x000fec0000010000 */
[----:B------:R-:W-:Y:S05]  /*1cb0*/  BRA `(.L_x_43) ;  /* 0xffffffe8000c7947 */ /* 0x000fea000383ffff */
.L_x_11:
[----:B------:R-:W0:Y:S02]  /*1cc0*/  LDCU UR7, c[0x0][0x398] ;  /* 0x00007300ff0777ac */ /* 0x000e240008000800 */
[----:B0-----:R-:W-:-:S13]  /*1cd0*/  ISETP.GE.AND P0, PT, R0, UR7, PT ;  /* 0x0000000700007c0c */ /* 0x001fda000bf06270 */
[----:B--2---:R-:W-:Y:S05]  /*1ce0*/  @P0 EXIT ;  /* 0x000000000000094d */ /* 0x004fea0003800000 */
[----:B------:R-:W0:Y:S01]  /*1cf0*/  LDC.64 R4, c[0x0][0x390] ;  /* 0x0000e400ff047b82 */ /* 0x000e220000000a00 */
[----:B------:R-:W-:-:S04]  /*1d00*/  UIADD3 UR4, UPT, UPT, UR4, 0x5004, URZ ;  /* 0x0000500404047890 */ /* 0x000fc8000fffe0ff */
[----:B------:R-:W-:-:S12]  /*1d10*/  ULEA UR4, UR6, UR4, 0x18 ;  /* 0x0000000406047291 */ /* 0x000fd8000f8ec0ff */
.L_x_44:
[C---:B------:R-:W-:Y:S01]  /*1d20*/  LEA R6, R0.reuse, UR4, 0x2 ;  /* 0x0000000400067c11 */ /* 0x040fe2000f8e10ff */
[----:B01----:R-:W-:-:S04]  /*1d30*/  IMAD.WIDE R2, R0, 0x4, R4 ;  /* 0x0000000400027825 */ /* 0x003fc800078e0204 */
[----:B------:R-:W0:Y:S01]  /*1d40*/  LDS R7, [R6] ;  /* 0x0000000006077984 */ /* 0x000e220000000800 */
[----:B------:R-:W-:-:S05]  /*1d50*/  VIADD R0, R0, UR9 ;  /* 0x0000000900007c36 */ /* 0x000fca0008000000 */
[----:B------:R-:W-:Y:S01]  /*1d60*/  ISETP.GE.AND P0, PT, R0, UR7, PT ;  /* 0x0000000700007c0c */ /* 0x000fe2000bf06270 */
[----:B0-----:R1:W-:-:S12]  /*1d70*/  STG.E desc[UR10][R2.64], R7 ;  /* 0x0000000702007986 */ /* 0x0013d8000c10190a */
[----:B------:R-:W-:Y:S05]  /*1d80*/  @!P0 BRA `(.L_x_44) ;  /* 0xfffffffc00e48947 */ /* 0x000fea000383ffff */
[----:B------:R-:W-:Y:S05]  /*1d90*/  EXIT ;  /* 0x000000000000794d */ /* 0x000fea0003800000 */
.L_x_45:
[----:B------:R-:W-:-:S00]  /*1da0*/  BRA `(.L_x_45) ;  /* 0xfffffffc00fc7947 */ /* 0x000fc0000383ffff */
[----:B------:R-:W-:-:S00]  /*1db0*/  NOP ;  /* 0x0000000000007918 */ /* 0x000fc00000000000 */
        /* <DEDUP_REMOVED lines=12> */
.L_x_46:


//--------------------- .nv.shared._Z20singleBlockBFSKernelPKiS0_Piiii --------------------------
	.section	.nv.shared._Z20singleBlockBFSKernelPKiS0_Piiii,"aw",@nobits
	.sectionflags	@""
	.align	4
.nv.shared._Z20singleBlockBFSKernelPKiS0_Piiii:
	.zero		33808


//--------------------- .nv.shared.reserved.0     --------------------------
	.section	.nv.shared.reserved.0,"aw",@nobits
	.weak		__nv_reservedSMEM_offset_0_alias
	.size		__nv_reservedSMEM_offset_0_alias, 0, 64
	.other		__nv_reservedSMEM_offset_0_alias,@"STO_CUDA_RESERVED_SHARED STV_DEFAULT"
__nv_reservedSMEM_offset_0_alias:
	.zero		0
	.zero		64


//--------------------- .nv.constant0._Z20singleBlockBFSKernelPKiS0_Piiii --------------------------
	.section	.nv.constant0._Z20singleBlockBFSKernelPKiS0_Piiii,"a",@progbits
	.sectionflags	@""
	.align	4
.nv.constant0._Z20singleBlockBFSKernelPKiS0_Piiii:
	.zero		932


//--------------------- SYMBOLS --------------------------

	.type		.nv.reservedSmem.offset0,@object
	.size		.nv.reservedSmem.offset0,0x4
	.type		.nv.reservedSmem.cap,@object
	.size		.nv.reservedSmem.cap,0x4
